// auto-generated by cutlass_sweep.gemm — config: {"arch": "sm_90", "cluster_m": 4, "cluster_n": 1, "dtype": "e4m3", "dtype_b": "e4m3", "layout": "nt", "stages": 0, "tile_k": 32, "tile_m": 128, "tile_n": 256}
#include "cutlass/cutlass.h"
#include "cutlass/gemm/collective/collective_builder.hpp"
#include "cutlass/gemm/device/gemm_universal_adapter.h"
#include "cutlass/gemm/kernel/gemm_universal.hpp"
#include "cutlass/epilogue/collective/collective_builder.hpp"

using ElemA = cutlass::float_e4m3_t;
using ElemB = cutlass::float_e4m3_t;
using ElemCD = cutlass::float_e4m3_t;
using Acc  = float;
using TileShape    = cute::Shape<cute::_128, cute::_256, cute::_32>;
using ClusterShape = cute::Shape<cute::_4, cute::_1, cute::_1>;

using CollectiveEpilogue = typename cutlass::epilogue::collective::CollectiveBuilder<
    cutlass::arch::Sm90, cutlass::arch::OpClassTensorOp,
    TileShape, ClusterShape,
    cutlass::epilogue::collective::EpilogueTileAuto,
    Acc, Acc,
    ElemCD, cutlass::layout::RowMajor, 128 / cutlass::sizeof_bits<ElemCD>::value,
    ElemCD, cutlass::layout::RowMajor, 128 / cutlass::sizeof_bits<ElemCD>::value,
    cutlass::epilogue::collective::EpilogueScheduleAuto
  >::CollectiveOp;

using CollectiveMainloop = typename cutlass::gemm::collective::CollectiveBuilder<
    cutlass::arch::Sm90, cutlass::arch::OpClassTensorOp,
    ElemA, cutlass::layout::RowMajor, 128 / cutlass::sizeof_bits<ElemA>::value,
    ElemB, cutlass::layout::ColumnMajor, 128 / cutlass::sizeof_bits<ElemB>::value,
    Acc,
    TileShape, ClusterShape,
    cutlass::gemm::collective::StageCountAutoCarveout<static_cast<int>(sizeof(typename CollectiveEpilogue::SharedStorage))>,
    cutlass::gemm::collective::KernelScheduleAuto
  >::CollectiveOp;

using GemmKernel = cutlass::gemm::kernel::GemmUniversal<
    cute::Shape<int,int,int,int>,
    CollectiveMainloop,
    CollectiveEpilogue
>;
using Gemm = cutlass::gemm::device::GemmUniversalAdapter<GemmKernel>;

// Force the device kernel symbol into the cubin without needing a host main.
auto* _anchor = &cutlass::device_kernel<GemmKernel>;


// ===== COMPILED SASS (sm_90a) =====

	.target	sm_90a

	.elftype	@"ET_EXEC"


//--------------------- .note.nv.tkinfo           --------------------------
	.section	.note.nv.tkinfo,"",@"SHT_NOTE"
	.sectionflags	@"SHF_NOTE_NV_TKINFO"
	.tkinfo
        /*0018*/ 	.word	0x00000002
        /*0030*/ 	.string	""
        /*0030*/ 	.string	"ptxas"
        /*0030*/ 	.string	"Cuda compilation tools, release 13.0, V13.0.88"
        /*0030*/ 	.string	"Build cuda_13.0.r13.0/compiler.36424714_0"
        /*0030*/ 	.string	"-arch sm_90a -m 64 "



//--------------------- .note.nv.cuinfo           --------------------------
	.section	.note.nv.cuinfo,"",@"SHT_NOTE"
	.sectionflags	@"SHF_NOTE_NV_CUINFO"
        /*0018*/ 	.short	0x0002
        /*001a*/ 	.short	0x005a
        /*001c*/ 	.short	0x0082
	.zero		2


//--------------------- .nv.info                  --------------------------
	.section	.nv.info,"",@"SHT_CUDA_INFO"
	.align	4


	//----- nvinfo : EIATTR_REGCOUNT
	.align		4
        /*0000*/ 	.byte	0x04, 0x2f
        /*0002*/ 	.short	(.L_12 - .L_11)
	.align		4
.L_11:
        /*0004*/ 	.word	index@(_ZN7cutlass13device_kernelINS_4gemm6kernel13GemmUniversalIN4cute5tupleIJiiiiEEENS1_10collective13CollectiveMmaINS1_37MainloopSm90TmaGmmaWarpSpecializedFP8ILi18ENS5_IJNS4_1CILi4EEENSA_ILi1EEESC_EEENS1_35KernelTmaWarpSpecializedCooperativeEEENS5_IJNSA_ILi128EEENSA_ILi256EEENSA_ILi32EEEEEENS_12float_e4m3_tENS5_IJlSC_lEEESK_SL_NS4_8TiledMMAINS4_8MMA_AtomIJNS4_4SM904GMMA31MMA_64x256x32_F32E4M3E4M3_SS_TNILNSP_7ScaleInE1ELSR_1EEEEEENS4_6LayoutINS5_IJNSA_ILi2EEESC_SC_EEENS5_IJSC_NSA_ILi0EEESX_EEEEENS5_IJNS4_10UnderscoreES10_S10_EEEEENS4_13SM90_TMA_LOADENS4_14ComposedLayoutINS4_7SwizzleILi1ELi4ELi3EEENS4_18smem_ptr_flag_bitsILi8EEENSU_INS5_IJNSA_ILi8EEESI_EEENS5_IJSI_SC_EEEEEEEvNS4_8identityENS4_23SM90_TMA_LOAD_MULTICASTES1D_vS1E_EENS_8epilogue10collective6detail29Sm90TmaWarpSpecializedAdapterINS1I_15DefaultEpilogueISK_SL_SL_NS1H_6thread17LinearCombinationISK_Li1EffLNS1M_9ScaleType4KindE0ELNS_15FloatRoundStyleE2ESK_EENS1_15EpilogueDefaultEEEEEvvEEEEvNT_6ParamsE)
        /*0008*/ 	.word	0x000000a8


	//----- nvinfo : EIATTR_FRAME_SIZE
	.align		4
.L_12:
        /*000c*/ 	.byte	0x04, 0x11
        /*000e*/ 	.short	(.L_14 - .L_13)
	.align		4
.L_13:
        /*0010*/ 	.word	index@(_ZN7cutlass13device_kernelINS_4gemm6kernel13GemmUniversalIN4cute5tupleIJiiiiEEENS1_10collective13CollectiveMmaINS1_37MainloopSm90TmaGmmaWarpSpecializedFP8ILi18ENS5_IJNS4_1CILi4EEENSA_ILi1EEESC_EEENS1_35KernelTmaWarpSpecializedCooperativeEEENS5_IJNSA_ILi128EEENSA_ILi256EEENSA_ILi32EEEEEENS_12float_e4m3_tENS5_IJlSC_lEEESK_SL_NS4_8TiledMMAINS4_8MMA_AtomIJNS4_4SM904GMMA31MMA_64x256x32_F32E4M3E4M3_SS_TNILNSP_7ScaleInE1ELSR_1EEEEEENS4_6LayoutINS5_IJNSA_ILi2EEESC_SC_EEENS5_IJSC_NSA_ILi0EEESX_EEEEENS5_IJNS4_10UnderscoreES10_S10_EEEEENS4_13SM90_TMA_LOADENS4_14ComposedLayoutINS4_7SwizzleILi1ELi4ELi3EEENS4_18smem_ptr_flag_bitsILi8EEENSU_INS5_IJNSA_ILi8EEESI_EEENS5_IJSI_SC_EEEEEEEvNS4_8identityENS4_23SM90_TMA_LOAD_MULTICASTES1D_vS1E_EENS_8epilogue10collective6detail29Sm90TmaWarpSpecializedAdapterINS1I_15DefaultEpilogueISK_SL_SL_NS1H_6thread17LinearCombinationISK_Li1EffLNS1M_9ScaleType4KindE0ELNS_15FloatRoundStyleE2ESK_EENS1_15EpilogueDefaultEEEEEvvEEEEvNT_6ParamsE)
        /*0014*/ 	.word	0x00000108


	//----- nvinfo : EIATTR_MIN_STACK_SIZE
	.align		4
.L_14:
        /*0018*/ 	.byte	0x04, 0x12
        /*001a*/ 	.short	(.L_16 - .L_15)
	.align		4
.L_15:
        /*001c*/ 	.word	index@(_ZN7cutlass13device_kernelINS_4gemm6kernel13GemmUniversalIN4cute5tupleIJiiiiEEENS1_10collective13CollectiveMmaINS1_37MainloopSm90TmaGmmaWarpSpecializedFP8ILi18ENS5_IJNS4_1CILi4EEENSA_ILi1EEESC_EEENS1_35KernelTmaWarpSpecializedCooperativeEEENS5_IJNSA_ILi128EEENSA_ILi256EEENSA_ILi32EEEEEENS_12float_e4m3_tENS5_IJlSC_lEEESK_SL_NS4_8TiledMMAINS4_8MMA_AtomIJNS4_4SM904GMMA31MMA_64x256x32_F32E4M3E4M3_SS_TNILNSP_7ScaleInE1ELSR_1EEEEEENS4_6LayoutINS5_IJNSA_ILi2EEESC_SC_EEENS5_IJSC_NSA_ILi0EEESX_EEEEENS5_IJNS4_10UnderscoreES10_S10_EEEEENS4_13SM90_TMA_LOADENS4_14ComposedLayoutINS4_7SwizzleILi1ELi4ELi3EEENS4_18smem_ptr_flag_bitsILi8EEENSU_INS5_IJNSA_ILi8EEESI_EEENS5_IJSI_SC_EEEEEEEvNS4_8identityENS4_23SM90_TMA_LOAD_MULTICASTES1D_vS1E_EENS_8epilogue10collective6detail29Sm90TmaWarpSpecializedAdapterINS1I_15DefaultEpilogueISK_SL_SL_NS1H_6thread17LinearCombinationISK_Li1EffLNS1M_9ScaleType4KindE0ELNS_15FloatRoundStyleE2ESK_EENS1_15EpilogueDefaultEEEEEvvEEEEvNT_6ParamsE)
        /*0020*/ 	.word	0x00000108
.L_16:


//--------------------- .nv.compat                --------------------------
	.section	.nv.compat,"",@"SHT_CUDA_COMPAT_INFO"
	.align	4
        /*0000*/ 	.byte	0x02, 0x09, 0x01, 0x00, 0x02, 0x02, 0x04, 0x00, 0x02, 0x05, 0x05, 0x00, 0x03, 0x07, 0x01, 0x01
        /*0010*/ 	.byte	0x02, 0x03, 0x01, 0x00, 0x02, 0x06, 0x01, 0x00, 0x04, 0x0b, 0x08, 0x00, 0x00, 0x00, 0x00, 0x00
        /*0020*/ 	.byte	0x00, 0x00, 0x00, 0x00


//--------------------- .nv.info._ZN7cutlass13device_kernelINS_4gemm6kernel13GemmUniversalIN4cute5tupleIJiiiiEEENS1_10collective13CollectiveMmaINS1_37MainloopSm90TmaGmmaWarpSpecializedFP8ILi18ENS5_IJNS4_1CILi4EEENSA_ILi1EEESC_EEENS1_35KernelTmaWarpSpecializedCooperativeEEENS5_IJNSA_ILi128EEENSA_ILi256EEENSA_ILi32EEEEEENS_12float_e4m3_tENS5_IJlSC_lEEESK_SL_NS4_8TiledMMAINS4_8MMA_AtomIJNS4_4SM904GMMA31MMA_64x256x32_F32E4M3E4M3_SS_TNILNSP_7ScaleInE1ELSR_1EEEEEENS4_6LayoutINS5_IJNSA_ILi2EEESC_SC_EEENS5_IJSC_NSA_ILi0EEESX_EEEEENS5_IJNS4_10UnderscoreES10_S10_EEEEENS4_13SM90_TMA_LOADENS4_14ComposedLayoutINS4_7SwizzleILi1ELi4ELi3EEENS4_18smem_ptr_flag_bitsILi8EEENSU_INS5_IJNSA_ILi8EEESI_EEENS5_IJSI_SC_EEEEEEEvNS4_8identityENS4_23SM90_TMA_LOAD_MULTICASTES1D_vS1E_EENS_8epilogue10collective6detail29Sm90TmaWarpSpecializedAdapterINS1I_15DefaultEpilogueISK_SL_SL_NS1H_6thread17LinearCombinationISK_Li1EffLNS1M_9ScaleType4KindE0ELNS_15FloatRoundStyleE2ESK_EENS1_15EpilogueDefaultEEEEEvvEEEEvNT_6ParamsE --------------------------
	.section	.nv.info._ZN7cutlass13device_kernelINS_4gemm6kernel13GemmUniversalIN4cute5tupleIJiiiiEEENS1_10collective13CollectiveMmaINS1_37MainloopSm90TmaGmmaWarpSpecializedFP8ILi18ENS5_IJNS4_1CILi4EEENSA_ILi1EEESC_EEENS1_35KernelTmaWarpSpecializedCooperativeEEENS5_IJNSA_ILi128EEENSA_ILi256EEENSA_ILi32EEEEEENS_12float_e4m3_tENS5_IJlSC_lEEESK_SL_NS4_8TiledMMAINS4_8MMA_AtomIJNS4_4SM904GMMA31MMA_64x256x32_F32E4M3E4M3_SS_TNILNSP_7ScaleInE1ELSR_1EEEEEENS4_6LayoutINS5_IJNSA_ILi2EEESC_SC_EEENS5_IJSC_NSA_ILi0EEESX_EEEEENS5_IJNS4_10UnderscoreES10_S10_EEEEENS4_13SM90_TMA_LOADENS4_14ComposedLayoutINS4_7SwizzleILi1ELi4ELi3EEENS4_18smem_ptr_flag_bitsILi8EEENSU_INS5_IJNSA_ILi8EEESI_EEENS5_IJSI_SC_EEEEEEEvNS4_8identityENS4_23SM90_TMA_LOAD_MULTICASTES1D_vS1E_EENS_8epilogue10collective6detail29Sm90TmaWarpSpecializedAdapterINS1I_15DefaultEpilogueISK_SL_SL_NS1H_6thread17LinearCombinationISK_Li1EffLNS1M_9ScaleType4KindE0ELNS_15FloatRoundStyleE2ESK_EENS1_15EpilogueDefaultEEEEEvvEEEEvNT_6ParamsE,"",@"SHT_CUDA_INFO"
	.sectionflags	@""
	.align	4


	//----- nvinfo : EIATTR_CUDA_API_VERSION
	.align		4
        /*0000*/ 	.byte	0x04, 0x37
        /*0002*/ 	.short	(.L_18 - .L_17)
.L_17:
        /*0004*/ 	.word	0x00000082


	//----- nvinfo : EIATTR_KPARAM_INFO
	.align		4
.L_18:
        /*0008*/ 	.byte	0x04, 0x17
        /*000a*/ 	.short	(.L_20 - .L_19)
.L_19:
        /*000c*/ 	.word	0x00000000
        /*0010*/ 	.short	0x0000
        /*0012*/ 	.short	0x0070
        /*0014*/ 	.byte	0x00, 0xf0, 0x01, 0x10


	//----- nvinfo : EIATTR_SPARSE_MMA_MASK
	.align		4
.L_20:
        /*0018*/ 	.byte	0x03, 0x50
        /*001a*/ 	.short	0x0000


	//----- nvinfo : EIATTR_MAXREG_COUNT
	.align		4
        /*001c*/ 	.byte	0x03, 0x1b
        /*001e*/ 	.short	0x00a8


	//----- nvinfo : EIATTR_NUM_BARRIERS
	.align		4
        /*0020*/ 	.byte	0x02, 0x4c
        /*0022*/ 	.byte	0x01
	.zero		1


	//----- nvinfo : EIATTR_ANNOTATIONS
	.align		4
        /*0024*/ 	.byte	0x04, 0x55
        /*0026*/ 	.short	(.L_22 - .L_21)


	//   ....[0]....
.L_21:
        /*0028*/ 	.word	0x00000001
        /*002c*/ 	.byte	0x20, 0x09, 0x00, 0x00, 0x01, 0x00, 0x00, 0x00, 0x10, 0x0a, 0x00, 0x00, 0x01, 0x00, 0x00, 0x00
        /* <DEDUP_REMOVED lines=198> */
        /*0c9c*/ 	.byte	0xa0, 0x0c, 0x01, 0x00


	//----- nvinfo : EIATTR_MERCURY_ISA_VERSION
	.align		4
.L_22:
        /*0ca0*/ 	.byte	0x03, 0x5f
        /*0ca2*/ 	.short	0x0101


	//----- nvinfo : EIATTR_INT_WARP_WIDE_INSTR_OFFSETS
	.align		4
        /*0ca4*/ 	.byte	0x04, 0x31
        /*0ca6*/ 	.short	(.L_24 - .L_23)


	//   ....[0]....
.L_23:
        /*0ca8*/ 	.word	0x00000760


	//   ....[1]....
        /*0cac*/ 	.word	0x00000770


	//   ....[2]....
        /*0cb0*/ 	.word	0x000008f0


	//----- nvinfo : EIATTR_COOP_GROUP_MASK_REGIDS
	.align		4
.L_24:
        /*0cb4*/ 	.byte	0x04, 0x29
        /*0cb6*/ 	.short	(.L_26 - .L_25)


	//   ....[0]....
.L_25:
        /*0cb8*/ 	.word	0xffffffff


	//   ....[1]....
        /*0cbc*/ 	.word	0xffffffff


	//   ....[2]....
        /*0cc0*/ 	.word	0xffffffff


	//   ....[3]....
        /*0cc4*/ 	.word	0xffffffff


	//   ....[4]....
        /*0cc8*/ 	.word	0xffffffff


	//   ....[5]....
        /*0ccc*/ 	.word	0xffffffff


	//----- nvinfo : EIATTR_COOP_GROUP_INSTR_OFFSETS
	.align		4
.L_26:
        /*0cd0*/ 	.byte	0x04, 0x28
        /*0cd2*/ 	.short	(.L_28 - .L_27)


	//   ....[0]....
.L_27:
        /*0cd4*/ 	.word	0x00000070


	//   ....[1]....
        /*0cd8*/ 	.word	0x00000080


	//   ....[2]....
        /*0cdc*/ 	.word	0x000001a0


	//   ....[3]....
        /*0ce0*/ 	.word	0x000005c0


	//   ....[4]....
        /*0ce4*/ 	.word	0x00000a50


	//   ....[5]....
        /*0ce8*/ 	.word	0x000017d0


	//----- nvinfo : EIATTR_REG_RECONFIG
	.align		4
.L_28:
        /*0cec*/ 	.byte	0x01, 0x54
	.zero		2


	//----- nvinfo : EIATTR_MBARRIER_INSTR_OFFSETS
	.align		4
        /*0cf0*/ 	.byte	0x04, 0x39
        /*0cf2*/ 	.short	(.L_30 - .L_29)


	//   ....[0]....
.L_29:
        /*0cf4*/ 	.word	0x00000360
        /*0cf8*/ 	.word	0x000000ff
        /*0cfc*/ 	.word	0x00000000
        /*0d00*/ 	.short	0x0100
        /*0d02*/ 	.byte	0x09
	.zero		1


	//   ....[1]....
        /*0d04*/ 	.word	0x00000370
        /*0d08*/ 	.word	0x000000ff
        /*0d0c*/ 	.word	0x00000090
        /*0d10*/ 	.short	0x0100
        /*0d12*/ 	.byte	0x09
	.zero		1


	//   ....[2]....
        /*0d14*/ 	.word	0x00000380
        /*0d18*/ 	.word	0x000000ff
        /*0d1c*/ 	.word	0x00000008
        /*0d20*/ 	.short	0x0100
        /*0d22*/ 	.byte	0x09
	.zero		1


	//   ....[3]....
        /*0d24*/ 	.word	0x00000390
        /*0d28*/ 	.word	0x000000ff
        /*0d2c*/ 	.word	0x00000098
        /*0d30*/ 	.short	0x0100
        /*0d32*/ 	.byte	0x09
	.zero		1


	//   ....[4]....
        /*0d34*/ 	.word	0x000003a0
        /*0d38*/ 	.word	0x000000ff
        /*0d3c*/ 	.word	0x00000010
        /*0d40*/ 	.short	0x0100
        /*0d42*/ 	.byte	0x09
	.zero		1


	//   ....[5]....
        /*0d44*/ 	.word	0x000003b0
        /*0d48*/ 	.word	0x000000ff
        /*0d4c*/ 	.word	0x000000a0
        /*0d50*/ 	.short	0x0100
        /*0d52*/ 	.byte	0x09
	.zero		1


	//   ....[6]....
        /*0d54*/ 	.word	0x000003c0
        /*0d58*/ 	.word	0x000000ff
        /*0d5c*/ 	.word	0x00000018
        /*0d60*/ 	.short	0x0100
        /*0d62*/ 	.byte	0x09
	.zero		1


	//   ....[7]....
        /*0d64*/ 	.word	0x000003d0
        /*0d68*/ 	.word	0x000000ff
        /*0d6c*/ 	.word	0x000000a8
        /*0d70*/ 	.short	0x0100
        /*0d72*/ 	.byte	0x09
	.zero		1


	//   ....[8]....
        /*0d74*/ 	.word	0x000003e0
        /*0d78*/ 	.word	0x000000ff
        /*0d7c*/ 	.word	0x00000020
        /*0d80*/ 	.short	0x0100
        /*0d82*/ 	.byte	0x09
	.zero		1


	//   ....[9]....
        /*0d84*/ 	.word	0x000003f0
        /*0d88*/ 	.word	0x000000ff
        /*0d8c*/ 	.word	0x000000b0
        /*0d90*/ 	.short	0x0100
        /*0d92*/ 	.byte	0x09
	.zero		1


	//   ....[10]....
        /*0d94*/ 	.word	0x00000400
        /*0d98*/ 	.word	0x000000ff
        /*0d9c*/ 	.word	0x00000028
        /*0da0*/ 	.short	0x0100
        /*0da2*/ 	.byte	0x09
	.zero		1


	//   ....[11]....
        /*0da4*/ 	.word	0x00000410
        /*0da8*/ 	.word	0x000000ff
        /*0dac*/ 	.word	0x000000b8
        /*0db0*/ 	.short	0x0100
        /*0db2*/ 	.byte	0x09
	.zero		1


	//   ....[12]....
        /*0db4*/ 	.word	0x00000420
        /*0db8*/ 	.word	0x000000ff
        /*0dbc*/ 	.word	0x00000030
        /*0dc0*/ 	.short	0x0100
        /*0dc2*/ 	.byte	0x09
	.zero		1


	//   ....[13]....
        /*0dc4*/ 	.word	0x00000430
        /*0dc8*/ 	.word	0x000000ff
        /*0dcc*/ 	.word	0x000000c0
        /*0dd0*/ 	.short	0x0100
        /*0dd2*/ 	.byte	0x09
	.zero		1


	//   ....[14]....
        /*0dd4*/ 	.word	0x00000440
        /*0dd8*/ 	.word	0x000000ff
        /*0ddc*/ 	.word	0x00000038
        /*0de0*/ 	.short	0x0100
        /*0de2*/ 	.byte	0x09
	.zero		1


	//   ....[15]....
        /*0de4*/ 	.word	0x00000450
        /*0de8*/ 	.word	0x000000ff
        /*0dec*/ 	.word	0x000000c8
        /*0df0*/ 	.short	0x0100
        /*0df2*/ 	.byte	0x09
	.zero		1


	//   ....[16]....
        /*0df4*/ 	.word	0x00000460
        /*0df8*/ 	.word	0x000000ff
        /*0dfc*/ 	.word	0x00000040
        /*0e00*/ 	.short	0x0100
        /*0e02*/ 	.byte	0x09
	.zero		1


	//   ....[17]....
        /*0e04*/ 	.word	0x00000470
        /*0e08*/ 	.word	0x000000ff
        /*0e0c*/ 	.word	0x000000d0
        /*0e10*/ 	.short	0x0100
        /*0e12*/ 	.byte	0x09
	.zero		1


	//   ....[18]....
        /*0e14*/ 	.word	0x00000480
        /*0e18*/ 	.word	0x000000ff
        /*0e1c*/ 	.word	0x00000048
        /*0e20*/ 	.short	0x0100
        /*0e22*/ 	.byte	0x09
	.zero		1


	//   ....[19]....
        /*0e24*/ 	.word	0x00000490
        /*0e28*/ 	.word	0x000000ff
        /*0e2c*/ 	.word	0x000000d8
        /*0e30*/ 	.short	0x0100
        /*0e32*/ 	.byte	0x09
	.zero		1


	//   ....[20]....
        /*0e34*/ 	.word	0x000004a0
        /*0e38*/ 	.word	0x000000ff
        /*0e3c*/ 	.word	0x00000050
        /*0e40*/ 	.short	0x0100
        /*0e42*/ 	.byte	0x09
	.zero		1


	//   ....[21]....
        /*0e44*/ 	.word	0x000004b0
        /*0e48*/ 	.word	0x000000ff
        /*0e4c*/ 	.word	0x000000e0
        /*0e50*/ 	.short	0x0100
        /*0e52*/ 	.byte	0x09
	.zero		1


	//   ....[22]....
        /*0e54*/ 	.word	0x000004c0
        /*0e58*/ 	.word	0x000000ff
        /*0e5c*/ 	.word	0x00000058
        /*0e60*/ 	.short	0x0100
        /*0e62*/ 	.byte	0x09
	.zero		1


	//   ....[23]....
        /*0e64*/ 	.word	0x000004d0
        /*0e68*/ 	.word	0x000000ff
        /*0e6c*/ 	.word	0x000000e8
        /*0e70*/ 	.short	0x0100
        /*0e72*/ 	.byte	0x09
	.zero		1


	//   ....[24]....
        /*0e74*/ 	.word	0x000004e0
        /*0e78*/ 	.word	0x000000ff
        /*0e7c*/ 	.word	0x00000060
        /*0e80*/ 	.short	0x0100
        /*0e82*/ 	.byte	0x09
	.zero		1


	//   ....[25]....
        /*0e84*/ 	.word	0x000004f0
        /*0e88*/ 	.word	0x000000ff
        /*0e8c*/ 	.word	0x000000f0
        /*0e90*/ 	.short	0x0100
        /*0e92*/ 	.byte	0x09
	.zero		1


	//   ....[26]....
        /*0e94*/ 	.word	0x00000500
        /*0e98*/ 	.word	0x000000ff
        /*0e9c*/ 	.word	0x00000068
        /*0ea0*/ 	.short	0x0100
        /*0ea2*/ 	.byte	0x09
	.zero		1


	//   ....[27]....
        /*0ea4*/ 	.word	0x00000510
        /*0ea8*/ 	.word	0x000000ff
        /*0eac*/ 	.word	0x000000f8
        /*0eb0*/ 	.short	0x0100
        /*0eb2*/ 	.byte	0x09
	.zero		1


	//   ....[28]....
        /*0eb4*/ 	.word	0x00000520
        /*0eb8*/ 	.word	0x000000ff
        /*0ebc*/ 	.word	0x00000070
        /*0ec0*/ 	.short	0x0100
        /*0ec2*/ 	.byte	0x09
	.zero		1


	//   ....[29]....
        /*0ec4*/ 	.word	0x00000530
        /*0ec8*/ 	.word	0x000000ff
        /*0ecc*/ 	.word	0x00000100
        /*0ed0*/ 	.short	0x0100
        /*0ed2*/ 	.byte	0x09
	.zero		1


	//   ....[30]....
        /*0ed4*/ 	.word	0x00000540
        /*0ed8*/ 	.word	0x000000ff
        /*0edc*/ 	.word	0x00000078
        /*0ee0*/ 	.short	0x0100
        /*0ee2*/ 	.byte	0x09
	.zero		1


	//   ....[31]....
        /*0ee4*/ 	.word	0x00000550
        /*0ee8*/ 	.word	0x000000ff
        /*0eec*/ 	.word	0x00000108
        /*0ef0*/ 	.short	0x0100
        /*0ef2*/ 	.byte	0x09
	.zero		1


	//   ....[32]....
        /*0ef4*/ 	.word	0x00000560
        /*0ef8*/ 	.word	0x000000ff
        /*0efc*/ 	.word	0x00000080
        /*0f00*/ 	.short	0x0100
        /*0f02*/ 	.byte	0x09
	.zero		1


	//   ....[33]....
        /*0f04*/ 	.word	0x00000570
        /*0f08*/ 	.word	0x000000ff
        /*0f0c*/ 	.word	0x00000110
        /*0f10*/ 	.short	0x0100
        /*0f12*/ 	.byte	0x09
	.zero		1


	//   ....[34]....
        /*0f14*/ 	.word	0x00000580
        /*0f18*/ 	.word	0x000000ff
        /*0f1c*/ 	.word	0x00000088
        /*0f20*/ 	.short	0x0100
        /*0f22*/ 	.byte	0x09
	.zero		1


	//   ....[35]....
        /*0f24*/ 	.word	0x00000590
        /*0f28*/ 	.word	0x000000ff
        /*0f2c*/ 	.word	0x00000118
        /*0f30*/ 	.short	0x0100
        /*0f32*/ 	.byte	0x09
	.zero		1


	//   ....[36]....
        /*0f34*/ 	.word	0x00000970
        /*0f38*/ 	.word	0x000000ff
        /*0f3c*/ 	.word	0x00000130
        /*0f40*/ 	.short	0x0100
        /*0f42*/ 	.byte	0x06
	.zero		1


	//   ....[37]....
        /*0f44*/ 	.word	0x000009d0
        /*0f48*/ 	.word	0x000000ff
        /*0f4c*/ 	.word	0x00000138
        /*0f50*/ 	.short	0x0100
        /*0f52*/ 	.byte	0x06
	.zero		1


	//   ....[38]....
        /*0f54*/ 	.word	0x00001fe0
        /*0f58*/ 	.word	0x000000ff
        /*0f5c*/ 	.word	0x00000000
        /*0f60*/ 	.short	0x010a
        /*0f62*/ 	.byte	0x06
	.zero		1


	//   ....[39]....
        /*0f64*/ 	.word	0x00002020
        /*0f68*/ 	.word	0x000000ff
        /*0f6c*/ 	.word	0x00000000
        /*0f70*/ 	.short	0x010a
        /*0f72*/ 	.byte	0x06
	.zero		1


	//   ....[40]....
        /*0f74*/ 	.word	0x000031e0
        /*0f78*/ 	.word	0x000000ff
        /*0f7c*/ 	.word	0x00000000
        /*0f80*/ 	.short	0x010a
        /*0f82*/ 	.byte	0x09
	.zero		1


	//   ....[41]....
        /*0f84*/ 	.word	0x00003220
        /*0f88*/ 	.word	0x000000ff
        /*0f8c*/ 	.word	0x00000000
        /*0f90*/ 	.short	0x010a
        /*0f92*/ 	.byte	0x09
	.zero		1


	//   ....[42]....
        /*0f94*/ 	.word	0x00004260
        /*0f98*/ 	.word	0x000000e5
        /*0f9c*/ 	.word	0x00000000
        /*0fa0*/ 	.short	0x0101
        /*0fa2*/ 	.byte	0x3f
	.zero		1


	//   ....[43]....
        /*0fa4*/ 	.word	0x00005480
        /*0fa8*/ 	.word	0x00000018
        /*0fac*/ 	.word	0x00000000
        /*0fb0*/ 	.short	0x0101
        /*0fb2*/ 	.byte	0x3f
	.zero		1


	//   ....[44]....
        /*0fb4*/ 	.word	0x0000f6c0
        /*0fb8*/ 	.word	0x0000000b
        /*0fbc*/ 	.word	0x00000090
        /*0fc0*/ 	.short	0x010a
        /*0fc2*/ 	.byte	0x3f
	.zero		1


	//   ....[45]....
        /*0fc4*/ 	.word	0x0000fa90
        /*0fc8*/ 	.word	0x00000004
        /*0fcc*/ 	.word	0x00000138
        /*0fd0*/ 	.short	0x0101
        /*0fd2*/ 	.byte	0x3f
	.zero		1


	//   ....[46]....
        /*0fd4*/ 	.word	0x00010210
        /*0fd8*/ 	.word	0x00000007
        /*0fdc*/ 	.word	0x00000000
        /*0fe0*/ 	.short	0x010a
        /*0fe2*/ 	.byte	0x3f
	.zero		1


	//   ....[47]....
        /*0fe4*/ 	.word	0x00010290
        /*0fe8*/ 	.word	0x00000009
        /*0fec*/ 	.word	0x00000000
        /*0ff0*/ 	.short	0x010a
        /*0ff2*/ 	.byte	0x3f
	.zero		1


	//   ....[48]....
        /*0ff4*/ 	.word	0x00010320
        /*0ff8*/ 	.word	0x00000006
        /*0ffc*/ 	.word	0x00000000
        /*1000*/ 	.short	0x010a
        /*1002*/ 	.byte	0x3f
	.zero		1


	//   ....[49]....
        /*1004*/ 	.word	0x000103b0
        /*1008*/ 	.word	0x00000009
        /*100c*/ 	.word	0x00000000
        /*1010*/ 	.short	0x010a
        /*1012*/ 	.byte	0x3f
	.zero		1


	//   ....[50]....
        /*1014*/ 	.word	0x00010440
        /*1018*/ 	.word	0x00000006
        /*101c*/ 	.word	0x00000000
        /*1020*/ 	.short	0x010a
        /*1022*/ 	.byte	0x3f
	.zero		1


	//   ....[51]....
        /*1024*/ 	.word	0x000104d0
        /*1028*/ 	.word	0x00000009
        /*102c*/ 	.word	0x00000000
        /*1030*/ 	.short	0x010a
        /*1032*/ 	.byte	0x3f
	.zero		1


	//   ....[52]....
        /*1034*/ 	.word	0x00010560
        /*1038*/ 	.word	0x00000006
        /*103c*/ 	.word	0x00000000
        /*1040*/ 	.short	0x010a
        /*1042*/ 	.byte	0x3f
	.zero		1


	//   ....[53]....
        /*1044*/ 	.word	0x000105f0
        /*1048*/ 	.word	0x00000009
        /*104c*/ 	.word	0x00000000
        /*1050*/ 	.short	0x010a
        /*1052*/ 	.byte	0x3f
	.zero		1


	//   ....[54]....
        /*1054*/ 	.word	0x00010680
        /*1058*/ 	.word	0x00000006
        /*105c*/ 	.word	0x00000000
        /*1060*/ 	.short	0x010a
        /*1062*/ 	.byte	0x3f
	.zero		1


	//   ....[55]....
        /*1064*/ 	.word	0x00010710
        /*1068*/ 	.word	0x00000009
        /*106c*/ 	.word	0x00000000
        /*1070*/ 	.short	0x010a
        /*1072*/ 	.byte	0x3f
	.zero		1


	//   ....[56]....
        /*1074*/ 	.word	0x000107a0
        /*1078*/ 	.word	0x00000006
        /*107c*/ 	.word	0x00000000
        /*1080*/ 	.short	0x010a
        /*1082*/ 	.byte	0x3f
	.zero		1


	//   ....[57]....
        /*1084*/ 	.word	0x00010830
        /*1088*/ 	.word	0x00000009
        /*108c*/ 	.word	0x00000000
        /*1090*/ 	.short	0x010a
        /*1092*/ 	.byte	0x3f
	.zero		1


	//   ....[58]....
        /*1094*/ 	.word	0x000108c0
        /*1098*/ 	.word	0x00000006
        /*109c*/ 	.word	0x00000000
        /*10a0*/ 	.short	0x010a
        /*10a2*/ 	.byte	0x3f
	.zero		1


	//   ....[59]....
        /*10a4*/ 	.word	0x00010950
        /*10a8*/ 	.word	0x00000009
        /*10ac*/ 	.word	0x00000000
        /*10b0*/ 	.short	0x010a
        /*10b2*/ 	.byte	0x3f
	.zero		1


	//   ....[60]....
        /*10b4*/ 	.word	0x000109e0
        /*10b8*/ 	.word	0x00000006
        /*10bc*/ 	.word	0x00000000
        /*10c0*/ 	.short	0x010a
        /*10c2*/ 	.byte	0x3f
	.zero		1


	//   ....[61]....
        /*10c4*/ 	.word	0x00010a70
        /*10c8*/ 	.word	0x00000009
        /*10cc*/ 	.word	0x00000000
        /*10d0*/ 	.short	0x010a
        /*10d2*/ 	.byte	0x3f
	.zero		1


	//   ....[62]....
        /*10d4*/ 	.word	0x00010b00
        /*10d8*/ 	.word	0x00000006
        /*10dc*/ 	.word	0x00000000
        /*10e0*/ 	.short	0x010a
        /*10e2*/ 	.byte	0x3f
	.zero		1


	//   ....[63]....
        /*10e4*/ 	.word	0x00010b90
        /*10e8*/ 	.word	0x00000003
        /*10ec*/ 	.word	0x00000000
        /*10f0*/ 	.short	0x010a
        /*10f2*/ 	.byte	0x3f
	.zero		1


	//   ....[64]....
        /*10f4*/ 	.word	0x00010c00
        /*10f8*/ 	.word	0x00000003
        /*10fc*/ 	.word	0x00000000
        /*1100*/ 	.short	0x010a
        /*1102*/ 	.byte	0x3f
	.zero		1


	//   ....[65]....
        /*1104*/ 	.word	0x00010c70
        /*1108*/ 	.word	0x00000000
        /*110c*/ 	.word	0x00000000
        /*1110*/ 	.short	0x010a
        /*1112*/ 	.byte	0x3f
	.zero		1


	//   ....[66]....
        /*1114*/ 	.word	0x00010d50
        /*1118*/ 	.word	0x0000000b
        /*111c*/ 	.word	0x00000090
        /*1120*/ 	.short	0x010a
        /*1122*/ 	.byte	0x3f
	.zero		1


	//   ....[67]....
        /*1124*/ 	.word	0x00010e20
        /*1128*/ 	.word	0x00000007
        /*112c*/ 	.word	0x00000000
        /*1130*/ 	.short	0x010a
        /*1132*/ 	.byte	0x3f
	.zero		1


	//   ....[68]....
        /*1134*/ 	.word	0x00010e70
        /*1138*/ 	.word	0x00000009
        /*113c*/ 	.word	0x00000000
        /*1140*/ 	.short	0x010a
        /*1142*/ 	.byte	0x3f
	.zero		1


	//   ....[69]....
        /*1144*/ 	.word	0x00010ec0
        /*1148*/ 	.word	0x00000006
        /*114c*/ 	.word	0x00000000
        /*1150*/ 	.short	0x010a
        /*1152*/ 	.byte	0x3f
	.zero		1


	//   ....[70]....
        /*1154*/ 	.word	0x00010f10
        /*1158*/ 	.word	0x00000009
        /*115c*/ 	.word	0x00000000
        /*1160*/ 	.short	0x010a
        /*1162*/ 	.byte	0x3f
	.zero		1


	//   ....[71]....
        /*1164*/ 	.word	0x00010f60
        /*1168*/ 	.word	0x00000006
        /*116c*/ 	.word	0x00000000
        /*1170*/ 	.short	0x010a
        /*1172*/ 	.byte	0x3f
	.zero		1


	//   ....[72]....
        /*1174*/ 	.word	0x00010fb0
        /*1178*/ 	.word	0x00000009
        /*117c*/ 	.word	0x00000000
        /*1180*/ 	.short	0x010a
        /*1182*/ 	.byte	0x3f
	.zero		1


	//   ....[73]....
        /*1184*/ 	.word	0x00011000
        /*1188*/ 	.word	0x00000006
        /*118c*/ 	.word	0x00000000
        /*1190*/ 	.short	0x010a
        /*1192*/ 	.byte	0x3f
	.zero		1


	//   ....[74]....
        /*1194*/ 	.word	0x00011050
        /*1198*/ 	.word	0x00000009
        /*119c*/ 	.word	0x00000000
        /*11a0*/ 	.short	0x010a
        /*11a2*/ 	.byte	0x3f
	.zero		1


	//   ....[75]....
        /*11a4*/ 	.word	0x000110a0
        /*11a8*/ 	.word	0x00000006
        /*11ac*/ 	.word	0x00000000
        /*11b0*/ 	.short	0x010a
        /*11b2*/ 	.byte	0x3f
	.zero		1


	//   ....[76]....
        /*11b4*/ 	.word	0x000110f0
        /*11b8*/ 	.word	0x00000009
        /*11bc*/ 	.word	0x00000000
        /*11c0*/ 	.short	0x010a
        /*11c2*/ 	.byte	0x3f
	.zero		1


	//   ....[77]....
        /*11c4*/ 	.word	0x00011140
        /*11c8*/ 	.word	0x00000006
        /*11cc*/ 	.word	0x00000000
        /*11d0*/ 	.short	0x010a
        /*11d2*/ 	.byte	0x3f
	.zero		1


	//   ....[78]....
        /*11d4*/ 	.word	0x00011190
        /*11d8*/ 	.word	0x00000009
        /*11dc*/ 	.word	0x00000000
        /*11e0*/ 	.short	0x010a
        /*11e2*/ 	.byte	0x3f
	.zero		1


	//   ....[79]....
        /*11e4*/ 	.word	0x000111e0
        /*11e8*/ 	.word	0x00000006
        /*11ec*/ 	.word	0x00000000
        /*11f0*/ 	.short	0x010a
        /*11f2*/ 	.byte	0x3f
	.zero		1


	//   ....[80]....
        /*11f4*/ 	.word	0x00011230
        /*11f8*/ 	.word	0x00000009
        /*11fc*/ 	.word	0x00000000
        /*1200*/ 	.short	0x010a
        /*1202*/ 	.byte	0x3f
	.zero		1


	//   ....[81]....
        /*1204*/ 	.word	0x00011280
        /*1208*/ 	.word	0x00000006
        /*120c*/ 	.word	0x00000000
        /*1210*/ 	.short	0x010a
        /*1212*/ 	.byte	0x3f
	.zero		1


	//   ....[82]....
        /*1214*/ 	.word	0x000112d0
        /*1218*/ 	.word	0x00000009
        /*121c*/ 	.word	0x00000000
        /*1220*/ 	.short	0x010a
        /*1222*/ 	.byte	0x3f
	.zero		1


	//   ....[83]....
        /*1224*/ 	.word	0x00011320
        /*1228*/ 	.word	0x00000006
        /*122c*/ 	.word	0x00000000
        /*1230*/ 	.short	0x010a
        /*1232*/ 	.byte	0x3f
	.zero		1


	//----- nvinfo : EIATTR_NUM_MBARRIERS
	.align		4
.L_30:
        /*1234*/ 	.byte	0x03, 0x38
        /*1236*/ 	.short	0x0026


	//----- nvinfo : EIATTR_EXIT_INSTR_OFFSETS
	.align		4
        /*1238*/ 	.byte	0x04, 0x1c
        /*123a*/ 	.short	(.L_32 - .L_31)


	//   ....[0]....
.L_31:
        /*123c*/ 	.word	0x00000be0


	//   ....[1]....
        /*1240*/ 	.word	0x00001470


	//   ....[2]....
        /*1244*/ 	.word	0x0000eda0


	//   ....[3]....
        /*1248*/ 	.word	0x0000f330


	//   ....[4]....
        /*124c*/ 	.word	0x00010be0


	//----- nvinfo : EIATTR_MAX_THREADS
	.align		4
.L_32:
        /*1250*/ 	.byte	0x04, 0x05
        /*1252*/ 	.short	(.L_34 - .L_33)
.L_33:
        /*1254*/ 	.word	0x00000180
        /*1258*/ 	.word	0x00000001
        /*125c*/ 	.word	0x00000001


	//----- nvinfo : EIATTR_CRS_STACK_SIZE
	.align		4
.L_34:
        /*1260*/ 	.byte	0x04, 0x1e
        /*1262*/ 	.short	(.L_36 - .L_35)
.L_35:
        /*1264*/ 	.word	0x00000000


	//----- nvinfo : EIATTR_CBANK_PARAM_SIZE
	.align		4
.L_36:
        /*1268*/ 	.byte	0x03, 0x19
        /*126a*/ 	.short	0x0470


	//----- nvinfo : EIATTR_PARAM_CBANK
	.align		4
        /*126c*/ 	.byte	0x04, 0x0a
        /*126e*/ 	.short	(.L_38 - .L_37)
	.align		4
.L_37:
        /*1270*/ 	.word	index@(.nv.constant0._ZN7cutlass13device_kernelINS_4gemm6kernel13GemmUniversalIN4cute5tupleIJiiiiEEENS1_10collective13CollectiveMmaINS1_37MainloopSm90TmaGmmaWarpSpecializedFP8ILi18ENS5_IJNS4_1CILi4EEENSA_ILi1EEESC_EEENS1_35KernelTmaWarpSpecializedCooperativeEEENS5_IJNSA_ILi128EEENSA_ILi256EEENSA_ILi32EEEEEENS_12float_e4m3_tENS5_IJlSC_lEEESK_SL_NS4_8TiledMMAINS4_8MMA_AtomIJNS4_4SM904GMMA31MMA_64x256x32_F32E4M3E4M3_SS_TNILNSP_7ScaleInE1ELSR_1EEEEEENS4_6LayoutINS5_IJNSA_ILi2EEESC_SC_EEENS5_IJSC_NSA_ILi0EEESX_EEEEENS5_IJNS4_10UnderscoreES10_S10_EEEEENS4_13SM90_TMA_LOADENS4_14ComposedLayoutINS4_7SwizzleILi1ELi4ELi3EEENS4_18smem_ptr_flag_bitsILi8EEENSU_INS5_IJNSA_ILi8EEESI_EEENS5_IJSI_SC_EEEEEEEvNS4_8identityENS4_23SM90_TMA_LOAD_MULTICASTES1D_vS1E_EENS_8epilogue10collective6detail29Sm90TmaWarpSpecializedAdapterINS1I_15DefaultEpilogueISK_SL_SL_NS1H_6thread17LinearCombinationISK_Li1EffLNS1M_9ScaleType4KindE0ELNS_15FloatRoundStyleE2ESK_EENS1_15EpilogueDefaultEEEEEvvEEEEvNT_6ParamsE)
        /*1274*/ 	.short	0x0210
        /*1276*/ 	.short	0x0470


	//----- nvinfo : EIATTR_SW_WAR
	.align		4
.L_38:
        /*1278*/ 	.byte	0x04, 0x36
        /*127a*/ 	.short	(.L_40 - .L_39)
.L_39:
        /*127c*/ 	.word	0x00000008
.L_40:


//--------------------- .nv.callgraph             --------------------------
	.section	.nv.callgraph,"",@"SHT_CUDA_CALLGRAPH"
	.align	4
	.sectionentsize	8
	.align		4
        /*0000*/ 	.word	0x00000000
	.align		4
        /*0004*/ 	.word	0xffffffff
	.align		4
        /*0008*/ 	.word	0x00000000
	.align		4
        /*000c*/ 	.word	0xfffffffe
	.align		4
        /*0010*/ 	.word	0x00000000
	.align		4
        /*0014*/ 	.word	0xfffffffd
	.align		4
        /*0018*/ 	.word	0x00000000
	.align		4
        /*001c*/ 	.word	0xfffffffc


//--------------------- .nv.constant4             --------------------------
	.section	.nv.constant4,"a",@progbits
	.align	8
	.align		8
.nv.constant4:
        /*0000*/ 	.dword	_ZN40_INTERNAL_8a128e5b_4_k_cu_692de131_174834cuda3std3__45__cpo5beginE
	.align		8
        /*0008*/ 	.dword	_ZN40_INTERNAL_8a128e5b_4_k_cu_692de131_174834cuda3std3__45__cpo3endE
	.align		8
        /*0010*/ 	.dword	_ZN40_INTERNAL_8a128e5b_4_k_cu_692de131_174834cuda3std3__45__cpo6cbeginE
	.align		8
        /*0018*/ 	.dword	_ZN40_INTERNAL_8a128e5b_4_k_cu_692de131_174834cuda3std3__45__cpo4cendE
	.align		8
        /*0020*/ 	.dword	_ZN40_INTERNAL_8a128e5b_4_k_cu_692de131_174834cuda3std3__442_GLOBAL__N__8a128e5b_4_k_cu_692de131_174836ignoreE
	.align		8
        /*0028*/ 	.dword	_ZN40_INTERNAL_8a128e5b_4_k_cu_692de131_174834cuda3std3__419piecewise_constructE
	.align		8
        /*0030*/ 	.dword	_ZN40_INTERNAL_8a128e5b_4_k_cu_692de131_174834cuda3std3__48in_placeE
	.align		8
        /*0038*/ 	.dword	_ZN40_INTERNAL_8a128e5b_4_k_cu_692de131_174834cuda3std6ranges3__45__cpo4swapE
	.align		8
        /*0040*/ 	.dword	_ZN40_INTERNAL_8a128e5b_4_k_cu_692de131_174834cuda3std6ranges3__45__cpo9iter_moveE
	.align		8
        /*0048*/ 	.dword	_ZN40_INTERNAL_8a128e5b_4_k_cu_692de131_174834cute7productE
	.align		8
        /*0050*/ 	.dword	_ZN40_INTERNAL_8a128e5b_4_k_cu_692de131_174834cute1_E


//--------------------- .text._ZN7cutlass13device_kernelINS_4gemm6kernel13GemmUniversalIN4cute5tupleIJiiiiEEENS1_10collective13CollectiveMmaINS1_37MainloopSm90TmaGmmaWarpSpecializedFP8ILi18ENS5_IJNS4_1CILi4EEENSA_ILi1EEESC_EEENS1_35KernelTmaWarpSpecializedCooperativeEEENS5_IJNSA_ILi128EEENSA_ILi256EEENSA_ILi32EEEEEENS_12float_e4m3_tENS5_IJlSC_lEEESK_SL_NS4_8TiledMMAINS4_8MMA_AtomIJNS4_4SM904GMMA31MMA_64x256x32_F32E4M3E4M3_SS_TNILNSP_7ScaleInE1ELSR_1EEEEEENS4_6LayoutINS5_IJNSA_ILi2EEESC_SC_EEENS5_IJSC_NSA_ILi0EEESX_EEEEENS5_IJNS4_10UnderscoreES10_S10_EEEEENS4_13SM90_TMA_LOADENS4_14ComposedLayoutINS4_7SwizzleILi1ELi4ELi3EEENS4_18smem_ptr_flag_bitsILi8EEENSU_INS5_IJNSA_ILi8EEESI_EEENS5_IJSI_SC_EEEEEEEvNS4_8identityENS4_23SM90_TMA_LOAD_MULTICASTES1D_vS1E_EENS_8epilogue10collective6detail29Sm90TmaWarpSpecializedAdapterINS1I_15DefaultEpilogueISK_SL_SL_NS1H_6thread17LinearCombinationISK_Li1EffLNS1M_9ScaleType4KindE0ELNS_15FloatRoundStyleE2ESK_EENS1_15EpilogueDefaultEEEEEvvEEEEvNT_6ParamsE --------------------------
	.section	.text._ZN7cutlass13device_kernelINS_4gemm6kernel13GemmUniversalIN4cute5tupleIJiiiiEEENS1_10collective13CollectiveMmaINS1_37MainloopSm90TmaGmmaWarpSpecializedFP8ILi18ENS5_IJNS4_1CILi4EEENSA_ILi1EEESC_EEENS1_35KernelTmaWarpSpecializedCooperativeEEENS5_IJNSA_ILi128EEENSA_ILi256EEENSA_ILi32EEEEEENS_12float_e4m3_tENS5_IJlSC_lEEESK_SL_NS4_8TiledMMAINS4_8MMA_AtomIJNS4_4SM904GMMA31MMA_64x256x32_F32E4M3E4M3_SS_TNILNSP_7ScaleInE1ELSR_1EEEEEENS4_6LayoutINS5_IJNSA_ILi2EEESC_SC_EEENS5_IJSC_NSA_ILi0EEESX_EEEEENS5_IJNS4_10UnderscoreES10_S10_EEEEENS4_13SM90_TMA_LOADENS4_14ComposedLayoutINS4_7SwizzleILi1ELi4ELi3EEENS4_18smem_ptr_flag_bitsILi8EEENSU_INS5_IJNSA_ILi8EEESI_EEENS5_IJSI_SC_EEEEEEEvNS4_8identityENS4_23SM90_TMA_LOAD_MULTICASTES1D_vS1E_EENS_8epilogue10collective6detail29Sm90TmaWarpSpecializedAdapterINS1I_15DefaultEpilogueISK_SL_SL_NS1H_6thread17LinearCombinationISK_Li1EffLNS1M_9ScaleType4KindE0ELNS_15FloatRoundStyleE2ESK_EENS1_15EpilogueDefaultEEEEEvvEEEEvNT_6ParamsE,"ax",@progbits
	.align	128
.text._ZN7cutlass13device_kernelINS_4gemm6kernel13GemmUniversalIN4cute5tupleIJiiiiEEENS1_10collective13CollectiveMmaINS1_37MainloopSm90TmaGmmaWarpSpecializedFP8ILi18ENS5_IJNS4_1CILi4EEENSA_ILi1EEESC_EEENS1_35KernelTmaWarpSpecializedCooperativeEEENS5_IJNSA_ILi128EEENSA_ILi256EEENSA_ILi32EEEEEENS_12float_e4m3_tENS5_IJlSC_lEEESK_SL_NS4_8TiledMMAINS4_8MMA_AtomIJNS4_4SM904GMMA31MMA_64x256x32_F32E4M3E4M3_SS_TNILNSP_7ScaleInE1ELSR_1EEEEEENS4_6LayoutINS5_IJNSA_ILi2EEESC_SC_EEENS5_IJSC_NSA_ILi0EEESX_EEEEENS5_IJNS4_10UnderscoreES10_S10_EEEEENS4_13SM90_TMA_LOADENS4_14ComposedLayoutINS4_7SwizzleILi1ELi4ELi3EEENS4_18smem_ptr_flag_bitsILi8EEENSU_INS5_IJNSA_ILi8EEESI_EEENS5_IJSI_SC_EEEEEEEvNS4_8identityENS4_23SM90_TMA_LOAD_MULTICASTES1D_vS1E_EENS_8epilogue10collective6detail29Sm90TmaWarpSpecializedAdapterINS1I_15DefaultEpilogueISK_SL_SL_NS1H_6thread17LinearCombinationISK_Li1EffLNS1M_9ScaleType4KindE0ELNS_15FloatRoundStyleE2ESK_EENS1_15EpilogueDefaultEEEEEvvEEEEvNT_6ParamsE:
        .type           _ZN7cutlass13device_kernelINS_4gemm6kernel13GemmUniversalIN4cute5tupleIJiiiiEEENS1_10collective13CollectiveMmaINS1_37MainloopSm90TmaGmmaWarpSpecializedFP8ILi18ENS5_IJNS4_1CILi4EEENSA_ILi1EEESC_EEENS1_35KernelTmaWarpSpecializedCooperativeEEENS5_IJNSA_ILi128EEENSA_ILi256EEENSA_ILi32EEEEEENS_12float_e4m3_tENS5_IJlSC_lEEESK_SL_NS4_8TiledMMAINS4_8MMA_AtomIJNS4_4SM904GMMA31MMA_64x256x32_F32E4M3E4M3_SS_TNILNSP_7ScaleInE1ELSR_1EEEEEENS4_6LayoutINS5_IJNSA_ILi2EEESC_SC_EEENS5_IJSC_NSA_ILi0EEESX_EEEEENS5_IJNS4_10UnderscoreES10_S10_EEEEENS4_13SM90_TMA_LOADENS4_14ComposedLayoutINS4_7SwizzleILi1ELi4ELi3EEENS4_18smem_ptr_flag_bitsILi8EEENSU_INS5_IJNSA_ILi8EEESI_EEENS5_IJSI_SC_EEEEEEEvNS4_8identityENS4_23SM90_TMA_LOAD_MULTICASTES1D_vS1E_EENS_8epilogue10collective6detail29Sm90TmaWarpSpecializedAdapterINS1I_15DefaultEpilogueISK_SL_SL_NS1H_6thread17LinearCombinationISK_Li1EffLNS1M_9ScaleType4KindE0ELNS_15FloatRoundStyleE2ESK_EENS1_15EpilogueDefaultEEEEEvvEEEEvNT_6ParamsE,@function
        .size           _ZN7cutlass13device_kernelINS_4gemm6kernel13GemmUniversalIN4cute5tupleIJiiiiEEENS1_10collective13CollectiveMmaINS1_37MainloopSm90TmaGmmaWarpSpecializedFP8ILi18ENS5_IJNS4_1CILi4EEENSA_ILi1EEESC_EEENS1_35KernelTmaWarpSpecializedCooperativeEEENS5_IJNSA_ILi128EEENSA_ILi256EEENSA_ILi32EEEEEENS_12float_e4m3_tENS5_IJlSC_lEEESK_SL_NS4_8TiledMMAINS4_8MMA_AtomIJNS4_4SM904GMMA31MMA_64x256x32_F32E4M3E4M3_SS_TNILNSP_7ScaleInE1ELSR_1EEEEEENS4_6LayoutINS5_IJNSA_ILi2EEESC_SC_EEENS5_IJSC_NSA_ILi0EEESX_EEEEENS5_IJNS4_10UnderscoreES10_S10_EEEEENS4_13SM90_TMA_LOADENS4_14ComposedLayoutINS4_7SwizzleILi1ELi4ELi3EEENS4_18smem_ptr_flag_bitsILi8EEENSU_INS5_IJNSA_ILi8EEESI_EEENS5_IJSI_SC_EEEEEEEvNS4_8identityENS4_23SM90_TMA_LOAD_MULTICASTES1D_vS1E_EENS_8epilogue10collective6detail29Sm90TmaWarpSpecializedAdapterINS1I_15DefaultEpilogueISK_SL_SL_NS1H_6thread17LinearCombinationISK_Li1EffLNS1M_9ScaleType4KindE0ELNS_15FloatRoundStyleE2ESK_EENS1_15EpilogueDefaultEEEEEvvEEEEvNT_6ParamsE,(.L_x_363 - _ZN7cutlass13device_kernelINS_4gemm6kernel13GemmUniversalIN4cute5tupleIJiiiiEEENS1_10collective13CollectiveMmaINS1_37MainloopSm90TmaGmmaWarpSpecializedFP8ILi18ENS5_IJNS4_1CILi4EEENSA_ILi1EEESC_EEENS1_35KernelTmaWarpSpecializedCooperativeEEENS5_IJNSA_ILi128EEENSA_ILi256EEENSA_ILi32EEEEEENS_12float_e4m3_tENS5_IJlSC_lEEESK_SL_NS4_8TiledMMAINS4_8MMA_AtomIJNS4_4SM904GMMA31MMA_64x256x32_F32E4M3E4M3_SS_TNILNSP_7ScaleInE1ELSR_1EEEEEENS4_6LayoutINS5_IJNSA_ILi2EEESC_SC_EEENS5_IJSC_NSA_ILi0EEESX_EEEEENS5_IJNS4_10UnderscoreES10_S10_EEEEENS4_13SM90_TMA_LOADENS4_14ComposedLayoutINS4_7SwizzleILi1ELi4ELi3EEENS4_18smem_ptr_flag_bitsILi8EEENSU_INS5_IJNSA_ILi8EEESI_EEENS5_IJSI_SC_EEEEEEEvNS4_8identityENS4_23SM90_TMA_LOAD_MULTICASTES1D_vS1E_EENS_8epilogue10collective6detail29Sm90TmaWarpSpecializedAdapterINS1I_15DefaultEpilogueISK_SL_SL_NS1H_6thread17LinearCombinationISK_Li1EffLNS1M_9ScaleType4KindE0ELNS_15FloatRoundStyleE2ESK_EENS1_15EpilogueDefaultEEEEEvvEEEEvNT_6ParamsE)
        .other          _ZN7cutlass13device_kernelINS_4gemm6kernel13GemmUniversalIN4cute5tupleIJiiiiEEENS1_10collective13CollectiveMmaINS1_37MainloopSm90TmaGmmaWarpSpecializedFP8ILi18ENS5_IJNS4_1CILi4EEENSA_ILi1EEESC_EEENS1_35KernelTmaWarpSpecializedCooperativeEEENS5_IJNSA_ILi128EEENSA_ILi256EEENSA_ILi32EEEEEENS_12float_e4m3_tENS5_IJlSC_lEEESK_SL_NS4_8TiledMMAINS4_8MMA_AtomIJNS4_4SM904GMMA31MMA_64x256x32_F32E4M3E4M3_SS_TNILNSP_7ScaleInE1ELSR_1EEEEEENS4_6LayoutINS5_IJNSA_ILi2EEESC_SC_EEENS5_IJSC_NSA_ILi0EEESX_EEEEENS5_IJNS4_10UnderscoreES10_S10_EEEEENS4_13SM90_TMA_LOADENS4_14ComposedLayoutINS4_7SwizzleILi1ELi4ELi3EEENS4_18smem_ptr_flag_bitsILi8EEENSU_INS5_IJNSA_ILi8EEESI_EEENS5_IJSI_SC_EEEEEEEvNS4_8identityENS4_23SM90_TMA_LOAD_MULTICASTES1D_vS1E_EENS_8epilogue10collective6detail29Sm90TmaWarpSpecializedAdapterINS1I_15DefaultEpilogueISK_SL_SL_NS1H_6thread17LinearCombinationISK_Li1EffLNS1M_9ScaleType4KindE0ELNS_15FloatRoundStyleE2ESK_EENS1_15EpilogueDefaultEEEEEvvEEEEvNT_6ParamsE,@"STO_CUDA_ENTRY STV_DEFAULT"
_ZN7cutlass13device_kernelINS_4gemm6kernel13GemmUniversalIN4cute5tupleIJiiiiEEENS1_10collective13CollectiveMmaINS1_37MainloopSm90TmaGmmaWarpSpecializedFP8ILi18ENS5_IJNS4_1CILi4EEENSA_ILi1EEESC_EEENS1_35KernelTmaWarpSpecializedCooperativeEEENS5_IJNSA_ILi128EEENSA_ILi256EEENSA_ILi32EEEEEENS_12float_e4m3_tENS5_IJlSC_lEEESK_SL_NS4_8TiledMMAINS4_8MMA_AtomIJNS4_4SM904GMMA31MMA_64x256x32_F32E4M3E4M3_SS_TNILNSP_7ScaleInE1ELSR_1EEEEEENS4_6LayoutINS5_IJNSA_ILi2EEESC_SC_EEENS5_IJSC_NSA_ILi0EEESX_EEEEENS5_IJNS4_10UnderscoreES10_S10_EEEEENS4_13SM90_TMA_LOADENS4_14ComposedLayoutINS4_7SwizzleILi1ELi4ELi3EEENS4_18smem_ptr_flag_bitsILi8EEENSU_INS5_IJNSA_ILi8EEESI_EEENS5_IJSI_SC_EEEEEEEvNS4_8identityENS4_23SM90_TMA_LOAD_MULTICASTES1D_vS1E_EENS_8epilogue10collective6detail29Sm90TmaWarpSpecializedAdapterINS1I_15DefaultEpilogueISK_SL_SL_NS1H_6thread17LinearCombinationISK_Li1EffLNS1M_9ScaleType4KindE0ELNS_15FloatRoundStyleE2ESK_EENS1_15EpilogueDefaultEEEEEvvEEEEvNT_6ParamsE:
[----:B------:R-:W0:Y:S02]  /*0000*/  LDC R1, c[0x0][0x28] ;  /* 0x00000a00ff017b82 */ /* 0x000e240000000800 */
[----:B0-----:R-:W-:Y:S01]  /*0010*/  VIADD R1, R1, 0xfffffef8 ;  /* 0xfffffef801017836 */ /* 0x001fe20000000000 */
[----:B------:R-:W0:Y:S01]  /*0020*/  S2R R4, SR_TID.X ;  /* 0x0000000000047919 */ /* 0x000e220000002100 */
[----:B------:R-:W-:Y:S01]  /*0030*/  ELECT P0, URZ, PT ;  /* 0x00000000003f782f */ /* 0x000fe20003800000 */
[----:B------:R-:W-:Y:S01]  /*0040*/  BSSY B0, `(.L_x_0) ;  /* 0x0000015000007945 */ /* 0x000fe20003800000 */
[--C-:B0-----:R-:W-:Y:S02]  /*0050*/  SHF.R.U32.HI R0, RZ, 0x5, R4.reuse ;  /* 0x00000005ff007819 */ /* 0x101fe40000011604 */
[----:B------:R-:W-:-:S03]  /*0060*/  SHF.R.U32.HI R2, RZ, 0x7, R4 ;  /* 0x00000007ff027819 */ /* 0x000fc60000011604 */
[----:B------:R-:W0:Y:S04]  /*0070*/  SHFL.IDX PT, R3, R0, RZ, 0x1f ;  /* 0x00001fff00037589 */ /* 0x000e2800000e0000 */
[----:B------:R-:W1:Y:S01]  /*0080*/  SHFL.IDX PT, R2, R2, RZ, 0x1f ;  /* 0x00001fff02027589 */ /* 0x000e6200000e0000 */
[----:B0-----:R-:W-:Y:S02]  /*0090*/  R2UR UR4, R3 ;  /* 0x00000000030472ca */ /* 0x001fe400000e0000 */
[----:B-1----:R-:W-:-:S11]  /*00a0*/  R2UR UR6, R2 ;  /* 0x00000000020672ca */ /* 0x002fd600000e0000 */
[----:B------:R-:W-:Y:S02]  /*00b0*/  USHF.R.S32.HI UR5, URZ, 0x1f, UR4 ;  /* 0x0000001f3f057899 */ /* 0x000fe40008011404 */
[----:B------:R-:W-:Y:S02]  /*00c0*/  ISETP.NE.OR P0, PT, RZ, UR4, !P0 ;  /* 0x00000004ff007c0c */ /* 0x000fe4000c705670 */
[----:B------:R-:W-:-:S04]  /*00d0*/  ULEA.HI UR5, UR5, UR4, URZ, 0x2 ;  /* 0x0000000405057291 */ /* 0x000fc8000f8f103f */
[----:B------:R-:W-:-:S04]  /*00e0*/  ULOP3.LUT UR5, UR5, 0xfffffffc, URZ, 0xc0, !UPT ;  /* 0xfffffffc05057892 */ /* 0x000fc8000f8ec03f */
[----:B------:R-:W-:-:S03]  /*00f0*/  UIADD3 UR8, UR4, -UR5, URZ ;  /* 0x8000000504087290 */ /* 0x000fc6000fffe03f */
[----:B------:R-:W-:Y:S09]  /*0100*/  @P0 BRA `(.L_x_1) ;  /* 0x0000000000200947 */ /* 0x000ff20003800000 */
[----:B------:R-:W-:Y:S02]  /*0110*/  ULDC.64 UR4, c[0x0][0x198] ;  /* 0x0000660000047ab9 */ /* 0x000fe40000000a00 */
[----:B------:R-:W-:Y:S02]  /*0120*/  UIADD3 UR10, UP0, UR4, 0xf0, URZ ;  /* 0x000000f0040a7890 */ /* 0x000fe4000ff1e03f */
[----:B------:R-:W-:Y:S02]  /*0130*/  UIADD3 UR4, UP1, UR4, 0x1f0, URZ ;  /* 0x000001f004047890 */ /* 0x000fe4000ff3e03f */
[----:B------:R-:W-:Y:S02]  /*0140*/  UIADD3.X UR11, URZ, UR5, URZ, UP0, !UPT ;  /* 0x000000053f0b7290 */ /* 0x000fe400087fe43f */
[----:B------:R-:W-:-:S07]  /*0150*/  UIADD3.X UR5, URZ, UR5, URZ, UP1, !UPT ;  /* 0x000000053f057290 */ /* 0x000fce0008ffe43f */
[----:B------:R0:W-:Y:S02]  /*0160*/  UTMACCTL.PF [UR10] ;  /* 0x000000000a0079b9 */ /* 0x0001e40008040000 */
[----:B------:R0:W-:Y:S02]  /*0170*/  UTMACCTL.PF [UR4] ;  /* 0x00000000040079b9 */ /* 0x0001e40008040000 */
[----:B0-----:R-:W-:Y:S01]  /*0180*/  NOP ;  /* 0x0000000000007918 */ /* 0x001fe20000000000 */
.L_x_1:
[----:B------:R-:W-:Y:S05]  /*0190*/  BSYNC B0 ;  /* 0x0000000000007941 */ /* 0x000fea0003800000 */
.L_x_0:
[----:B------:R-:W0:Y:S01]  /*01a0*/  SHFL.IDX PT, R3, R0, RZ, 0x1f ;  /* 0x00001fff00037589 */ /* 0x000e2200000e0000 */
[----:B------:R-:W-:Y:S01]  /*01b0*/  UISETP.NE.AND UP0, UPT, UR8, 0x3, UPT ;  /* 0x000000030800788c */ /* 0x000fe2000bf05270 */
[----:B------:R-:W-:Y:S01]  /*01c0*/  SHF.R.S32.HI R2, RZ, 0x1f, R4 ;  /* 0x0000001fff027819 */ /* 0x000fe20000011404 */
[----:B------:R-:W-:Y:S02]  /*01d0*/  UIADD3 UR10, UR6, -0x1, URZ ;  /* 0xffffffff060a7890 */ /* 0x000fe4000fffe03f */
[----:B------:R-:W-:Y:S01]  /*01e0*/  ISETP.NE.AND P1, PT, RZ, UR6, PT ;  /* 0x00000006ff007c0c */ /* 0x000fe2000bf25270 */
[----:B------:R-:W-:Y:S01]  /*01f0*/  UISETP.EQ.OR UP0, UPT, UR8, URZ, !UP0 ;  /* 0x0000003f0800728c */ /* 0x000fe2000c702670 */
[----:B------:R-:W-:Y:S01]  /*0200*/  LEA.HI R2, R2, R4, RZ, 0x7 ;  /* 0x0000000402027211 */ /* 0x000fe200078f38ff */
[----:B------:R-:W-:Y:S02]  /*0210*/  UISETP.GE.U32.AND UP1, UPT, UR10, 0x2, UPT ;  /* 0x000000020a00788c */ /* 0x000fe4000bf26070 */
[----:B------:R-:W-:-:S04]  /*0220*/  UISETP.EQ.AND UP0, UPT, UR6, URZ, UP0 ;  /* 0x0000003f0600728c */ /* 0x000fc80008702270 */
[----:B------:R-:W-:-:S04]  /*0230*/  USEL UR13, URZ, 0x1, !UP0 ;  /* 0x000000013f0d7887 */ /* 0x000fc8000c000000 */
[----:B------:R-:W-:Y:S01]  /*0240*/  USEL UR13, UR13, 0x2, UP1 ;  /* 0x000000020d0d7887 */ /* 0x000fe20008800000 */
[----:B0-----:R-:W-:-:S13]  /*0250*/  ISETP.NE.AND P0, PT, R3, RZ, PT ;  /* 0x000000ff0300720c */ /* 0x001fda0003f05270 */
[----:B------:R-:W-:Y:S05]  /*0260*/  @P0 BRA `(.L_x_2) ;  /* 0x0000000000d40947 */ /* 0x000fea0003800000 */
[----:B------:R-:W-:Y:S01]  /*0270*/  ELECT P0, URZ, PT ;  /* 0x00000000003f782f */ /* 0x000fe20003800000 */
[----:B------:R-:W-:-:S12]  /*0280*/  BSSY B0, `(.L_x_2) ;  /* 0x0000033000007945 */ /* 0x000fd80003800000 */
[----:B------:R-:W-:Y:S05]  /*0290*/  @!P0 BRA `(.L_x_3) ;  /* 0x0000000000c48947 */ /* 0x000fea0003800000 */
[----:B------:R-:W0:Y:S01]  /*02a0*/  S2UR UR9, SR_CgaCtaId ;  /* 0x00000000000979c3 */ /* 0x000e220000008800 */
[----:B------:R-:W-:Y:S01]  /*02b0*/  UMOV UR4, 0x400 ;  /* 0x0000040000047882 */ /* 0x000fe20000000000 */
[----:B------:R-:W-:Y:S01]  /*02c0*/  UMOV UR5, 0x1 ;  /* 0x0000000100057882 */ /* 0x000fe20000000000 */
[----:B------:R-:W-:Y:S02]  /*02d0*/  UMOV UR6, 0x8 ;  /* 0x0000000800067882 */ /* 0x000fe40000000000 */
[----:B------:R-:W-:-:S04]  /*02e0*/  UIADD3 UR6, -UR6, 0x100000, URZ ;  /* 0x0010000006067890 */ /* 0x000fc8000fffe13f */
[----:B------:R-:W-:Y:S02]  /*02f0*/  USHF.L.U32 UR7, UR6, 0xb, URZ ;  /* 0x0000000b06077899 */ /* 0x000fe4000800063f */
[----:B------:R-:W-:Y:S02]  /*0300*/  USHF.L.U32 UR6, UR6, 0x1, URZ ;  /* 0x0000000106067899 */ /* 0x000fe4000800063f */
[----:B0-----:R-:W-:Y:S02]  /*0310*/  ULEA UR9, UR9, UR4, 0x18 ;  /* 0x0000000409097291 */ /* 0x001fe4000f8ec03f */
[----:B------:R-:W-:-:S04]  /*0320*/  UIADD3 UR4, -UR5, 0x100000, URZ ;  /* 0x0010000005047890 */ /* 0x000fc8000fffe13f */
[----:B------:R-:W-:Y:S02]  /*0330*/  USHF.L.U32 UR5, UR4, 0xb, URZ ;  /* 0x0000000b04057899 */ /* 0x000fe4000800063f */
[----:B------:R-:W-:Y:S01]  /*0340*/  USHF.L.U32 UR4, UR4, 0x1, URZ ;  /* 0x0000000104047899 */ /* 0x000fe2000800063f */
[----:B------:R-:W0:Y:S11]  /*0350*/  FENCE.VIEW.ASYNC.S ;  /* 0x00000000000073c6 */ /* 0x000e360000000000 */
[----:B0-----:R0:W1:Y:S01]  /*0360*/  SYNCS.EXCH.64 URZ, [UR9], UR4 ;  /* 0x00000004093f75b2 */ /* 0x0010620008000100 */
[----:B------:R0:W2:Y:S01]  /*0370*/  SYNCS.EXCH.64 URZ, [UR9+0x90], UR6 ;  /* 0x00009006093f75b2 */ /* 0x0000a20008000100 */
[----:B------:R0:W3:Y:S01]  /*0380*/  SYNCS.EXCH.64 URZ, [UR9+0x8], UR4 ;  /* 0x00000804093f75b2 */ /* 0x0000e20008000100 */
[----:B------:R0:W4:Y:S01]  /*0390*/  SYNCS.EXCH.64 URZ, [UR9+0x98], UR6 ;  /* 0x00009806093f75b2 */ /* 0x0001220008000100 */
[----:B------:R0:W0:Y:S01]  /*03a0*/  SYNCS.EXCH.64 URZ, [UR9+0x10], UR4 ;  /* 0x00001004093f75b2 */ /* 0x0000220008000100 */
        /* <DEDUP_REMOVED lines=31> */
[----:B-1234-:R-:W-:Y:S01]  /*05a0*/  NOP ;  /* 0x0000000000007918 */ /* 0x01efe20000000000 */
.L_x_3:
[----:B0-----:R-:W-:Y:S05]  /*05b0*/  BSYNC B0 ;  /* 0x0000000000007941 */ /* 0x001fea0003800000 */
.L_x_2:
[----:B------:R-:W0:Y:S01]  /*05c0*/  SHFL.IDX PT, R0, R0, RZ, 0x1f ;  /* 0x00001fff00007589 */ /* 0x000e2200000e0000 */
[----:B------:R-:W1:Y:S01]  /*05d0*/  S2UR UR9, SR_CTAID.X ;  /* 0x00000000000979c3 */ /* 0x000e620000002500 */
[----:B------:R-:W-:Y:S02]  /*05e0*/  LOP3.LUT R2, R2, 0xffffff80, RZ, 0xc0, !PT ;  /* 0xffffff8002027812 */ /* 0x000fe400078ec0ff */
[----:B------:R-:W-:Y:S02]  /*05f0*/  ELECT P0, URZ, PT ;  /* 0x00000000003f782f */ /* 0x000fe40003800000 */
[----:B------:R-:W-:Y:S01]  /*0600*/  SHF.R.S32.HI R8, RZ, 0x1f, R3 ;  /* 0x0000001fff087819 */ /* 0x000fe20000011403 */
[----:B------:R-:W-:Y:S01]  /*0610*/  ULDC UR4, c[0x0][0x150] ;  /* 0x0000540000047ab9 */ /* 0x000fe20000000800 */
[----:B------:R-:W-:Y:S01]  /*0620*/  NOP ;  /* 0x0000000000007918 */ /* 0x000fe20000000000 */
[----:B------:R-:W-:Y:S01]  /*0630*/  IMAD.IADD R4, R4, 0x1, -R2 ;  /* 0x0000000104047824 */ /* 0x000fe200078e0a02 */
[----:B------:R-:W-:Y:S01]  /*0640*/  LEA.HI R8, R8, R3, RZ, 0x2 ;  /* 0x0000000308087211 */ /* 0x000fe200078f10ff */
[----:B------:R-:W2:Y:S01]  /*0650*/  S2R R2, SR_CTAID.Y ;  /* 0x0000000000027919 */ /* 0x000ea20000002600 */
[----:B------:R-:W3:Y:S01]  /*0660*/  LDC R9, c[0x0][0x144] ;  /* 0x00005100ff097b82 */ /* 0x000ee20000000800 */
[----:B------:R-:W-:Y:S01]  /*0670*/  NOP ;  /* 0x0000000000007918 */ /* 0x000fe20000000000 */
[----:B------:R-:W-:-:S02]  /*0680*/  SHF.R.S32.HI R5, RZ, 0x1f, R4 ;  /* 0x0000001fff057819 */ /* 0x000fc40000011404 */
[----:B------:R-:W-:Y:S02]  /*0690*/  LOP3.LUT R8, R8, 0x3ffffffc, RZ, 0xc0, !PT ;  /* 0x3ffffffc08087812 */ /* 0x000fe400078ec0ff */
[----:B------:R-:W-:Y:S02]  /*06a0*/  LEA.HI R5, R5, R4, RZ, 0x3 ;  /* 0x0000000405057211 */ /* 0x000fe400078f18ff */
[----:B------:R-:W4:Y:S01]  /*06b0*/  LDC R11, c[0x0][0x148] ;  /* 0x00005200ff0b7b82 */ /* 0x000f220000000800 */
[----:B------:R-:W-:Y:S01]  /*06c0*/  IMAD.IADD R8, R3, 0x1, -R8 ;  /* 0x0000000103087824 */ /* 0x000fe200078e0a08 */
[--C-:B------:R-:W-:Y:S02]  /*06d0*/  SHF.R.S32.HI R6, RZ, 0x3, R5.reuse ;  /* 0x00000003ff067819 */ /* 0x100fe40000011405 */
[----:B------:R-:W-:Y:S02]  /*06e0*/  SHF.R.S32.HI R5, RZ, 0x1f, R5 ;  /* 0x0000001fff057819 */ /* 0x000fe40000011405 */
[----:B0-----:R-:W-:-:S02]  /*06f0*/  ISETP.NE.OR P0, PT, R0, RZ, !P0 ;  /* 0x000000ff0000720c */ /* 0x001fc40004705670 */
[----:B------:R-:W-:Y:S02]  /*0700*/  LEA.HI R5, R5, R6, RZ, 0x2 ;  /* 0x0000000605057211 */ /* 0x000fe400078f10ff */
[----:B-1----:R-:W-:Y:S02]  /*0710*/  I2FP.F32.U32 R0, UR9 ;  /* 0x0000000900007c45 */ /* 0x002fe40008201000 */
[----:B------:R-:W-:-:S03]  /*0720*/  LOP3.LUT R5, R5, 0xfffffffc, RZ, 0xc0, !PT ;  /* 0xfffffffc05057812 */ /* 0x000fc600078ec0ff */
[----:B------:R-:W-:Y:S01]  /*0730*/  FMUL R7, R0, UR4 ;  /* 0x0000000400077c20 */ /* 0x000fe20008400000 */
[----:B------:R-:W-:Y:S01]  /*0740*/  ULDC UR4, c[0x0][0x154] ;  /* 0x0000550000047ab9 */ /* 0x000fe20000000800 */
[----:B------:R-:W-:Y:S02]  /*0750*/  IMAD.IADD R5, R6, 0x1, -R5 ;  /* 0x0000000106057824 */ /* 0x000fe400078e0a05 */
[----:B------:R-:W-:Y:S01]  /*0760*/  VOTEU.ALL UP0, P0 ;  /* 0x00000000003f7886 */ /* 0x000fe20000000000 */
[----:B------:R-:W-:Y:S01]  /*0770*/  VOTEU.ALL UP1, P0 ;  /* 0x00000000003f7886 */ /* 0x000fe20000020000 */
[----:B------:R-:W0:Y:S01]  /*0780*/  F2I.U32.TRUNC.NTZ R7, R7 ;  /* 0x0000000700077305 */ /* 0x000e22000020f000 */
[----:B------:R-:W-:Y:S01]  /*0790*/  IMAD R5, R8, 0x4, R5 ;  /* 0x0000000408057824 */ /* 0x000fe200078e0205 */
[----:B--2---:R-:W-:Y:S01]  /*07a0*/  I2FP.F32.U32 R8, R2 ;  /* 0x0000000200087245 */ /* 0x004fe20000201000 */
[----:B------:R-:W1:Y:S01]  /*07b0*/  @!UP0 S2UR UR7, SR_CgaCtaId ;  /* 0x00000000000789c3 */ /* 0x000e620000008800 */
[----:B------:R-:W-:-:S02]  /*07c0*/  @!UP0 UMOV UR6, 0x400 ;  /* 0x0000040000068882 */ /* 0x000fc40000000000 */
[----:B------:R-:W-:Y:S01]  /*07d0*/  SHF.R.S32.HI R0, RZ, 0x1f, R5 ;  /* 0x0000001fff007819 */ /* 0x000fe20000011405 */
[----:B------:R-:W-:Y:S01]  /*07e0*/  FMUL R8, R8, UR4 ;  /* 0x0000000408087c20 */ /* 0x000fe20008400000 */
[----:B------:R-:W-:Y:S02]  /*07f0*/  UMOV UR4, 0x20 ;  /* 0x0000002000047882 */ /* 0x000fe40000000000 */
[----:B------:R-:W-:Y:S01]  /*0800*/  LEA.HI R0, R0, R5, RZ, 0x2 ;  /* 0x0000000500007211 */ /* 0x000fe200078f10ff */
[----:B------:R-:W-:-:S04]  /*0810*/  @!UP0 UIADD3 UR4, -UR4, 0x100000, URZ ;  /* 0x0010000004048890 */ /* 0x000fc8000fffe13f */
[----:B------:R-:W-:Y:S02]  /*0820*/  @!UP0 USHF.L.U32 UR5, UR4, 0xb, URZ ;  /* 0x0000000b04058899 */ /* 0x000fe4000800063f */
[----:B------:R-:W-:Y:S01]  /*0830*/  @!UP0 USHF.L.U32 UR4, UR4, 0x1, URZ ;  /* 0x0000000104048899 */ /* 0x000fe2000800063f */
[----:B------:R-:W2:Y:S01]  /*0840*/  F2I.U32.TRUNC.NTZ R8, R8 ;  /* 0x0000000800087305 */ /* 0x000ea2000020f000 */
[----:B------:R-:W-:Y:S01]  /*0850*/  LOP3.LUT R6, R0, 0xfffffffc, RZ, 0xc0, !PT ;  /* 0xfffffffc00067812 */ /* 0x000fe200078ec0ff */
[----:B0-----:R-:W-:-:S04]  /*0860*/  IMAD.MOV R10, RZ, RZ, -R7 ;  /* 0x000000ffff0a7224 */ /* 0x001fc800078e0a07 */
[----:B---3--:R-:W-:Y:S02]  /*0870*/  IMAD R0, R9, R10, UR9 ;  /* 0x0000000909007e24 */ /* 0x008fe4000f8e020a */
[C---:B------:R-:W-:Y:S02]  /*0880*/  IMAD.IADD R7, R5.reuse, 0x1, -R6 ;  /* 0x0000000105077824 */ /* 0x040fe400078e0a06 */
[----:B------:R-:W-:-:S03]  /*0890*/  IMAD.SHL.U32 R6, R5, 0x4, RZ ;  /* 0x0000000405067824 */ /* 0x000fc600078e00ff */
[----:B------:R-:W-:Y:S01]  /*08a0*/  ISETP.NE.AND P2, PT, R7, R0, PT ;  /* 0x000000000700720c */ /* 0x000fe20003f45270 */
[----:B-1----:R-:W-:Y:S01]  /*08b0*/  @!UP0 ULEA UR6, UR7, UR6, 0x18 ;  /* 0x0000000607068291 */ /* 0x002fe2000f8ec03f */
[----:B------:R-:W-:Y:S01]  /*08c0*/  LOP3.LUT R13, R5, 0xc, R6, 0x78, !PT ;  /* 0x0000000c050d7812 */ /* 0x000fe200078e7806 */
[----:B--2---:R-:W-:Y:S01]  /*08d0*/  IMAD.MOV R12, RZ, RZ, -R8 ;  /* 0x000000ffff0c7224 */ /* 0x004fe200078e0a08 */
[----:B------:R-:W0:Y:S01]  /*08e0*/  LDC R7, c[0x0][0x140] ;  /* 0x00005000ff077b82 */ /* 0x000e220000000800 */
[----:B------:R-:W-:Y:S01]  /*08f0*/  VOTEU.ALL UP0, P0 ;  /* 0x00000000003f7886 */ /* 0x000fe20000000000 */
[----:B------:R-:W-:Y:S01]  /*0900*/  LOP3.LUT P0, RZ, R4, 0x7, RZ, 0xc0, !PT ;  /* 0x0000000704ff7812 */ /* 0x000fe2000780c0ff */
[----:B----4-:R-:W-:Y:S01]  /*0910*/  IMAD R6, R11, R12, R2 ;  /* 0x0000000c0b067224 */ /* 0x010fe200078e0202 */
[----:B------:R1:W-:Y:S01]  /*0920*/  STL [R1+0x7c], R13 ;  /* 0x00007c0d01007387 */ /* 0x0003e20000100800 */
[----:B------:R-:W-:Y:S01]  /*0930*/  IMAD.MOV.U32 R4, RZ, RZ, 0x1 ;  /* 0x00000001ff047424 */ /* 0x000fe200078e00ff */
[----:B------:R-:W-:-:S03]  /*0940*/  ISETP.LT.U32.AND P0, PT, R13, 0x4, !P0 ;  /* 0x000000040d00780c */ /* 0x000fc60004701070 */
[----:B------:R-:W-:Y:S01]  /*0950*/  @P2 SHF.R.S32.HI R5, RZ, 0x1f, R13 ;  /* 0x0000001fff052819 */ /* 0x000fe2000001140d */
[----:B------:R-:W2:Y:S02]  /*0960*/  FENCE.VIEW.ASYNC.S ;  /* 0x00000000000073c6 */ /* 0x000ea40000000000 */
[----:B--2---:R1:W2:Y:S01]  /*0970*/  @!UP0 SYNCS.EXCH.64 URZ, [UR6+0x130], UR4 ;  /* 0x00013004063f85b2 */ /* 0x0042a20008000100 */
[----:B------:R-:W-:-:S04]  /*0980*/  @P2 LEA.HI R5, R5, R13, RZ, 0x2 ;  /* 0x0000000d05052211 */ /* 0x000fc800078f10ff */
[----:B------:R-:W-:-:S04]  /*0990*/  @P2 SHF.R.S32.HI R5, RZ, 0x2, R5 ;  /* 0x00000002ff052819 */ /* 0x000fc80000011405 */
[----:B------:R-:W-:Y:S02]  /*09a0*/  @P2 ISETP.NE.AND P3, PT, R5, R6, PT ;  /* 0x000000060500220c */ /* 0x000fe40003f65270 */
[----:B------:R-:W-:Y:S02]  /*09b0*/  SEL R5, RZ, 0x1, !P0 ;  /* 0x00000001ff057807 */ /* 0x000fe40004000000 */
[----:B------:R-:W-:Y:S01]  /*09c0*/  @P2 SEL R4, RZ, 0x1, P3 ;  /* 0x00000001ff042807 */ /* 0x000fe20001800000 */
[----:B------:R1:W3:Y:S01]  /*09d0*/  @!UP1 SYNCS.EXCH.64 URZ, [UR6+0x138], UR4 ;  /* 0x00013804063f95b2 */ /* 0x0002e20008000100 */
[----:B0-----:R-:W-:Y:S01]  /*09e0*/  ISETP.EQ.U32.AND P4, PT, R7, 0x1, PT ;  /* 0x000000010700780c */ /* 0x001fe20003f82070 */
[----:B------:R-:W-:Y:S01]  /*09f0*/  NOP ;  /* 0x0000000000007918 */ /* 0x000fe20000000000 */
[----:B------:R-:W-:-:S05]  /*0a00*/  LOP3.LUT R4, R4, R5, RZ, 0xc0, !PT ;  /* 0x0000000504047212 */ /* 0x000fca00078ec0ff */
[----:B------:R1:W-:Y:S06]  /*0a10*/  STL [R1+0x78], R4 ;  /* 0x0000780401007387 */ /* 0x0003ec0000100800 */
[----:B--23--:R-:W-:Y:S05]  /*0a20*/  @!P4 BRA `(.L_x_4) ;  /* 0x000000000008c947 */ /* 0x00cfea0003800000 */
[----:B------:R-:W-:Y:S01]  /*0a30*/  UCGABAR_ARV ;  /* 0x00000000000079c7 */ /* 0x000fe20008000000 */
[----:B------:R-:W-:Y:S05]  /*0a40*/  BRA `(.L_x_5) ;  /* 0x0000000000047947 */ /* 0x000fea0003800000 */
.L_x_4:
[----:B------:R-:W-:Y:S01]  /*0a50*/  NOP ;  /* 0x0000000000007918 */ /* 0x000fe20000000000 */
.L_x_5:
[----:B------:R-:W0:Y:S01]  /*0a60*/  LDC R3, c[0x0][0x65c] ;  /* 0x00019700ff037b82 */ /* 0x000e220000000800 */
[----:B-1----:R-:W-:Y:S02]  /*0a70*/  IMAD.U32 R4, RZ, RZ, UR9 ;  /* 0x00000009ff047e24 */ /* 0x002fe4000f8e00ff */
[----:B------:R-:W-:Y:S01]  /*0a80*/  IMAD.MOV.U32 R5, RZ, RZ, RZ ;  /* 0x000000ffff057224 */ /* 0x000fe200078e00ff */
[----:B0-----:R-:W-:-:S13]  /*0a90*/  ISETP.NE.AND P2, PT, R3, 0x1, PT ;  /* 0x000000010300780c */ /* 0x001fda0003f45270 */
[----:B------:R-:W0:Y:S01]  /*0aa0*/  @P2 LDC R7, c[0x0][0x10] ;  /* 0x00000400ff072b82 */ /* 0x000e220000000800 */
[----:B------:R-:W-:Y:S02]  /*0ab0*/  @P2 IMAD.MOV.U32 R3, RZ, RZ, RZ ;  /* 0x000000ffff032224 */ /* 0x000fe400078e00ff */
[----:B------:R-:W-:-:S05]  /*0ac0*/  @P2 IMAD.MOV.U32 R13, RZ, RZ, RZ ;  /* 0x000000ffff0d2224 */ /* 0x000fca00078e00ff */
[----:B------:R-:W1:Y:S01]  /*0ad0*/  @!P2 LDC R9, c[0x0][0xc] ;  /* 0x00000300ff09ab82 */ /* 0x000e620000000800 */
[----:B0-----:R-:W-:-:S04]  /*0ae0*/  @P2 IMAD.WIDE.U32 R6, R7, UR9, R2 ;  /* 0x0000000907062c25 */ /* 0x001fc8000f8e0002 */
[----:B------:R-:W-:Y:S02]  /*0af0*/  @P2 IMAD.MOV.U32 R19, RZ, RZ, R6 ;  /* 0x000000ffff132224 */ /* 0x000fe400078e0006 */
[----:B------:R-:W-:Y:S02]  /*0b00*/  @P2 IMAD.IADD R23, R7, 0x1, R13 ;  /* 0x0000000107172824 */ /* 0x000fe400078e020d */
[----:B-1----:R-:W-:-:S04]  /*0b10*/  @!P2 IMAD.WIDE.U32 R4, R2, R9, R4 ;  /* 0x000000090204a225 */ /* 0x002fc800078e0004 */
[----:B------:R-:W-:Y:S02]  /*0b20*/  @!P2 IMAD.MOV.U32 R19, RZ, RZ, R4 ;  /* 0x000000ffff13a224 */ /* 0x000fe400078e0004 */
[----:B------:R-:W-:-:S03]  /*0b30*/  @!P2 IMAD.MOV.U32 R23, RZ, RZ, R5 ;  /* 0x000000ffff17a224 */ /* 0x000fc600078e0005 */
[----:B------:R0:W-:Y:S04]  /*0b40*/  STL [R1+0x84], R19 ;  /* 0x0000841301007387 */ /* 0x0001e80000100800 */
[----:B------:R0:W-:Y:S01]  /*0b50*/  STL [R1+0x80], R23 ;  /* 0x0000801701007387 */ /* 0x0001e20000100800 */
[----:B------:R-:W-:Y:S05]  /*0b60*/  @!P4 BRA `(.L_x_6) ;  /* 0x00000000000cc947 */ /* 0x000fea0003800000 */
[----:B------:R-:W-:Y:S01]  /*0b70*/  UCGABAR_WAIT ;  /* 0x0000000000007dc7 */ /* 0x000fe20008000000 */
[----:B------:R-:W-:Y:S01]  /*0b80*/  CCTL.IVALL ;  /* 0x00000000ff00798f */ /* 0x000fe20002000000 */
[----:B------:R-:W-:Y:S05]  /*0b90*/  BRA `(.L_x_7) ;  /* 0x0000000000047947 */ /* 0x000fea0003800000 */
.L_x_6:
[----:B------:R-:W-:Y:S06]  /*0ba0*/  BAR.SYNC.DEFER_BLOCKING 0x0 ;  /* 0x0000000000007b1d */ /* 0x000fec0000010000 */
.L_x_7:
[----:B------:R-:W-:Y:S05]  /*0bb0*/  @!P1 BRA `(.L_x_8) ;  /* 0x000000e0007c9947 */ /* 0x000fea0003800000 */
[----:B------:R-:W-:-:S06]  /*0bc0*/  UISETP.GT.U32.AND UP0, UPT, UR10, 0x1, UPT ;  /* 0x000000010a00788c */ /* 0x000fcc000bf04070 */
[----:B------:R-:W-:-:S13]  /*0bd0*/  PLOP3.LUT P0, PT, PT, PT, UP0, 0x80, 0x0 ;  /* 0x000000000000781c */ /* 0x000fda0003f0f008 */
[----:B------:R-:W-:Y:S05]  /*0be0*/  @P0 EXIT ;  /* 0x000000000000094d */ /* 0x000fea0003800000 */
[----:B------:R-:W-:Y:S01]  /*0bf0*/  IMAD.MOV.U32 R6, RZ, RZ, -0x1 ;  /* 0xffffffffff067424 */ /* 0x000fe200078e00ff */
[----:B------:R-:W-:Y:S01]  /*0c00*/  ULDC.64 UR4, c[0x0][0x650] ;  /* 0x0001940000047ab9 */ /* 0x000fe20000000a00 */
[----:B------:R-:W-:Y:S01]  /*0c10*/  IMAD.MOV.U32 R5, RZ, RZ, -0x1 ;  /* 0xffffffffff057424 */ /* 0x000fe200078e00ff */
[----:B------:R-:W-:Y:S01]  /*0c20*/  ISETP.GE.U32.AND P0, PT, R19, UR4, PT ;  /* 0x0000000413007c0c */ /* 0x000fe2000bf06070 */
[----:B------:R-:W-:Y:S01]  /*0c30*/  UMOV UR23, 0xffffffff ;  /* 0xffffffff00177882 */ /* 0x000fe20000000000 */
[----:B------:R1:W-:Y:S01]  /*0c40*/  STL [R1+0x8c], R6 ;  /* 0x00008c0601007387 */ /* 0x0003e20000100800 */
[----:B------:R-:W-:Y:S02]  /*0c50*/  PRMT R4, RZ, 0x7610, R4 ;  /* 0x00007610ff047816 */ /* 0x000fe40000000004 */
[----:B------:R-:W-:Y:S01]  /*0c60*/  ISETP.GE.U32.AND.EX P0, PT, R23, UR5, PT, P0 ;  /* 0x0000000517007c0c */ /* 0x000fe2000bf06100 */
[----:B------:R1:W-:-:S12]  /*0c70*/  STL [R1+0x88], R5 ;  /* 0x0000880501007387 */ /* 0x0003d80000100800 */
[----:B-1----:R-:W-:Y:S05]  /*0c80*/  @P0 BRA `(.L_x_9) ;  /* 0x0000000400380947 */ /* 0x002fea0003800000 */
[----:B------:R-:W1:Y:S01]  /*0c90*/  LDC.64 R14, c[0x0][0x628] ;  /* 0x00018a00ff0e7b82 */ /* 0x000e620000000a00 */
[----:B------:R-:W-:Y:S02]  /*0ca0*/  IMAD.MOV.U32 R4, RZ, RZ, R19 ;  /* 0x000000ffff047224 */ /* 0x000fe400078e0013 */
[----:B------:R-:W-:-:S05]  /*0cb0*/  IMAD.MOV.U32 R5, RZ, RZ, R23 ;  /* 0x000000ffff057224 */ /* 0x000fca00078e0017 */
[----:B------:R-:W2:Y:S08]  /*0cc0*/  LDC R10, c[0x0][0x630] ;  /* 0x00018c00ff0a7b82 */ /* 0x000eb00000000800 */
[----:B------:R-:W3:Y:S01]  /*0cd0*/  LDC.64 R16, c[0x0][0x620] ;  /* 0x00018800ff107b82 */ /* 0x000ee20000000a00 */
[----:B-1----:R-:W-:-:S04]  /*0ce0*/  ISETP.NE.U32.AND P0, PT, R14, RZ, PT ;  /* 0x000000ff0e00720c */ /* 0x002fc80003f05070 */
[----:B------:R-:W-:-:S13]  /*0cf0*/  ISETP.NE.AND.EX P0, PT, R15, RZ, PT, P0 ;  /* 0x000000ff0f00720c */ /* 0x000fda0003f05300 */
[----:B--23--:R-:W-:Y:S05]  /*0d00*/  @!P0 BRA `(.L_x_10) ;  /* 0x0000000000288947 */ /* 0x00cfea0003800000 */
[----:B------:R-:W1:Y:S02]  /*0d10*/  LDC R9, c[0x0][0x634] ;  /* 0x00018d00ff097b82 */ /* 0x000e640000000800 */
[----:B-1----:R-:W-:-:S05]  /*0d20*/  IADD3 R9, P0, R19, R9, RZ ;  /* 0x0000000913097210 */ /* 0x002fca0007f1e0ff */
[----:B------:R-:W-:-:S04]  /*0d30*/  IMAD.X R13, RZ, RZ, R23, P0 ;  /* 0x000000ffff0d7224 */ /* 0x000fc800000e0617 */
[----:B------:R-:W-:-:S04]  /*0d40*/  IMAD.WIDE.U32 R4, R13, R14, RZ ;  /* 0x0000000e0d047225 */ /* 0x000fc800078e00ff */
[----:B------:R-:W-:-:S04]  /*0d50*/  IMAD.WIDE.U32 R6, P0, R9, R15, R4 ;  /* 0x0000000f09067225 */ /* 0x000fc80007800004 */
[----:B------:R-:W-:-:S04]  /*0d60*/  IMAD.WIDE.U32 R4, R9, R14, RZ ;  /* 0x0000000e09047225 */ /* 0x000fc800078e00ff */
[----:B------:R-:W-:Y:S01]  /*0d70*/  IMAD.X R9, RZ, RZ, RZ, P0 ;  /* 0x000000ffff097224 */ /* 0x000fe200000e06ff */
[----:B------:R-:W-:Y:S01]  /*0d80*/  IADD3 RZ, P0, R5, R6, RZ ;  /* 0x0000000605ff7210 */ /* 0x000fe20007f1e0ff */
[----:B------:R-:W-:-:S04]  /*0d90*/  IMAD.MOV.U32 R8, RZ, RZ, R7 ;  /* 0x000000ffff087224 */ /* 0x000fc800078e0007 */
[----:B------:R-:W-:-:S08]  /*0da0*/  IMAD.WIDE.U32.X R4, R13, R15, R8, P0 ;  /* 0x0000000f0d047225 */ /* 0x000fd000000e0408 */
.L_x_10:
[----:B------:R-:W1:Y:S01]  /*0db0*/  LDC.64 R20, c[0x0][0x640] ;  /* 0x00019000ff147b82 */ /* 0x000e620000000a00 */
[-C--:B------:R-:W-:Y:S01]  /*0dc0*/  SHF.R.U64 R22, R4, R10.reuse, R5 ;  /* 0x0000000a04167219 */ /* 0x080fe20000001205 */
[----:B------:R-:W-:Y:S01]  /*0dd0*/  IMAD.MOV.U32 R4, RZ, RZ, R19 ;  /* 0x000000ffff047224 */ /* 0x000fe200078e0013 */
[----:B------:R-:W-:Y:S01]  /*0de0*/  SHF.R.U32.HI R3, RZ, R10, R5 ;  /* 0x0000000aff037219 */ /* 0x000fe20000011605 */
[----:B------:R-:W-:Y:S01]  /*0df0*/  IMAD.MOV.U32 R5, RZ, RZ, R23 ;  /* 0x000000ffff057224 */ /* 0x000fe200078e0017 */
[----:B------:R-:W-:Y:S01]  /*0e00*/  IADD3 R7, P0, RZ, -R22, RZ ;  /* 0x80000016ff077210 */ /* 0x000fe20007f1e0ff */
[----:B0-----:R-:W-:Y:S02]  /*0e10*/  IMAD R23, R11, R12, R2 ;  /* 0x0000000c0b177224 */ /* 0x001fe400078e0202 */
[----:B------:R-:W0:Y:S01]  /*0e20*/  LDC R8, c[0x0][0x618] ;  /* 0x00018600ff087b82 */ /* 0x000e220000000800 */
[----:B------:R-:W-:Y:S02]  /*0e30*/  IMAD.MOV.U32 R11, RZ, RZ, 0x1 ;  /* 0x00000001ff0b7424 */ /* 0x000fe400078e00ff */
[----:B------:R-:W-:-:S02]  /*0e40*/  IMAD.X R3, RZ, RZ, ~R3, P0 ;  /* 0x000000ffff037224 */ /* 0x000fc400000e0e03 */
[----:B------:R-:W-:-:S03]  /*0e50*/  IMAD.WIDE.U32 R4, R7, R16, R4 ;  /* 0x0000001007047225 */ /* 0x000fc600078e0004 */
[----:B------:R-:W2:Y:S01]  /*0e60*/  LDC R14, c[0x0][0x608] ;  /* 0x00018200ff0e7b82 */ /* 0x000ea20000000800 */
[----:B------:R-:W-:-:S04]  /*0e70*/  IMAD R6, R3, R16, RZ ;  /* 0x0000001003067224 */ /* 0x000fc800078e02ff */
[----:B------:R-:W-:-:S03]  /*0e80*/  IMAD R3, R7, R17, R6 ;  /* 0x0000001107037224 */ /* 0x000fc600078e0206 */
[----:B------:R-:W3:Y:S01]  /*0e90*/  LDC R18, c[0x0][0x658] ;  /* 0x00019600ff127b82 */ /* 0x000ee20000000800 */
[----:B------:R-:W-:Y:S01]  /*0ea0*/  IMAD.IADD R3, R5, 0x1, R3 ;  /* 0x0000000105037824 */ /* 0x000fe200078e0203 */
[----:B-1----:R-:W-:Y:S01]  /*0eb0*/  ISETP.NE.U32.AND P0, PT, R20, RZ, PT ;  /* 0x000000ff1400720c */ /* 0x002fe20003f05070 */
[----:B------:R-:W-:-:S03]  /*0ec0*/  IMAD.MOV.U32 R5, RZ, RZ, -0x1 ;  /* 0xffffffffff057424 */ /* 0x000fc600078e00ff */
[----:B------:R-:W-:Y:S02]  /*0ed0*/  ISETP.NE.AND.EX P0, PT, R21, RZ, PT, P0 ;  /* 0x000000ff1500720c */ /* 0x000fe40003f05300 */
[----:B------:R-:W1:Y:S01]  /*0ee0*/  LDC R13, c[0x0][0x600] ;  /* 0x00018000ff0d7b82 */ /* 0x000e620000000800 */
[-CC-:B0-----:R-:W-:Y:S02]  /*0ef0*/  SHF.R.U64 R10, R4, R8.reuse, R3.reuse ;  /* 0x00000008040a7219 */ /* 0x181fe40000001203 */
[----:B------:R-:W-:-:S05]  /*0f00*/  SHF.R.U32.HI R3, RZ, R8, R3 ;  /* 0x00000008ff037219 */ /* 0x000fca0000011603 */
[----:B------:R-:W0:Y:S01]  /*0f10*/  LDC R15, c[0x0][0x648] ;  /* 0x00019200ff0f7b82 */ /* 0x000e220000000800 */
[-CC-:B--2---:R-:W-:Y:S02]  /*0f20*/  SHF.R.U64 R19, R10, R14.reuse, R3.reuse ;  /* 0x0000000e0a137219 */ /* 0x184fe40000001203 */
[----:B------:R-:W-:-:S05]  /*0f30*/  SHF.R.U32.HI R3, RZ, R14, R3 ;  /* 0x0000000eff037219 */ /* 0x000fca0000011603 */
[----:B------:R-:W2:Y:S01]  /*0f40*/  LDC R17, c[0x0][0x638] ;  /* 0x00018e00ff117b82 */ /* 0x000ea20000000800 */
[-C--:B---3--:R-:W-:Y:S02]  /*0f50*/  SHF.L.U32 R2, R5, R18.reuse, RZ ;  /* 0x0000001205027219 */ /* 0x088fe400000006ff */
[--C-:B------:R-:W-:Y:S02]  /*0f60*/  SHF.R.U64 R12, R19, R18, R3.reuse ;  /* 0x00000012130c7219 */ /* 0x100fe40000001203 */
[----:B------:R-:W-:Y:S02]  /*0f70*/  LOP3.LUT R8, RZ, R2, RZ, 0x33, !PT ;  /* 0x00000002ff087212 */ /* 0x000fe400078e33ff */
[----:B------:R-:W-:Y:S01]  /*0f80*/  SHF.R.U32.HI R3, RZ, R18, R3 ;  /* 0x00000012ff037219 */ /* 0x000fe20000011603 */
[----:B------:R-:W3:Y:S01]  /*0f90*/  LDC R16, c[0x0][0x610] ;  /* 0x00018400ff107b82 */ /* 0x000ee20000000800 */
[----:B------:R-:W-:Y:S01]  /*0fa0*/  IMAD.MOV.U32 R2, RZ, RZ, R12 ;  /* 0x000000ffff027224 */ /* 0x000fe200078e000c */
[----:B------:R-:W-:Y:S06]  /*0fb0*/  @!P0 BRA `(.L_x_11) ;  /* 0x0000000000288947 */ /* 0x000fec0003800000 */
[----:B------:R-:W4:Y:S02]  /*0fc0*/  LDC R7, c[0x0][0x64c] ;  /* 0x00019300ff077b82 */ /* 0x000f240000000800 */
[----:B----4-:R-:W-:-:S05]  /*0fd0*/  IADD3 R7, P0, R12, R7, RZ ;  /* 0x000000070c077210 */ /* 0x010fca0007f1e0ff */
        /* <DEDUP_REMOVED lines=8> */
.L_x_11:
[----:B0-----:R-:W-:Y:S01]  /*1060*/  SHF.R.U64 R4, R2, R15, R3 ;  /* 0x0000000f02047219 */ /* 0x001fe20000001203 */
[----:B-1----:R-:W-:Y:S01]  /*1070*/  VIADD R5, R13, 0xffffffff ;  /* 0xffffffff0d057836 */ /* 0x002fe20000000000 */
[----:B------:R-:W-:Y:S02]  /*1080*/  SHF.L.U32 R2, R11, R18, RZ ;  /* 0x000000120b027219 */ /* 0x000fe400000006ff */
[----:B------:R-:W-:Y:S01]  /*1090*/  LOP3.LUT R3, R19, R8, RZ, 0xc0, !PT ;  /* 0x0000000813037212 */ /* 0x000fe200078ec0ff */
[----:B------:R-:W-:Y:S01]  /*10a0*/  IMAD.MOV R6, RZ, RZ, -R4 ;  /* 0x000000ffff067224 */ /* 0x000fe200078e0a04 */
[----:B------:R-:W-:Y:S02]  /*10b0*/  SEL R0, R0, R23, !P2 ;  /* 0x0000001700007207 */ /* 0x000fe40005000000 */
[----:B------:R-:W-:Y:S01]  /*10c0*/  LOP3.LUT R5, R10, R5, RZ, 0xc0, !PT ;  /* 0x000000050a057212 */ /* 0x000fe200078ec0ff */
[----:B------:R-:W-:Y:S01]  /*10d0*/  IMAD R3, R2, R4, R3 ;  /* 0x0000000402037224 */ /* 0x000fe200078e0203 */
[----:B------:R-:W-:Y:S01]  /*10e0*/  R2UR UR23, R22 ;  /* 0x00000000161772ca */ /* 0x000fe200000e0000 */
[----:B--2---:R-:W-:-:S02]  /*10f0*/  IMAD R2, R6, R17, R12 ;  /* 0x0000001106027224 */ /* 0x004fc400078e020c */
[----:B---3--:R-:W-:Y:S02]  /*1100*/  IMAD R0, R3, R16, R0 ;  /* 0x0000001003007224 */ /* 0x008fe400078e0200 */
[----:B------:R-:W-:Y:S02]  /*1110*/  IMAD R3, R2, R13, R5 ;  /* 0x0000000d02037224 */ /* 0x000fe400078e0205 */
[----:B------:R-:W-:-:S03]  /*1120*/  IMAD.MOV.U32 R4, RZ, RZ, 0x1 ;  /* 0x00000001ff047424 */ /* 0x000fc600078e00ff */
[----:B------:R-:W-:Y:S02]  /*1130*/  SEL R2, R3, R0, !P2 ;  /* 0x0000000003027207 */ /* 0x000fe40005000000 */
[----:B------:R-:W-:-:S03]  /*1140*/  SEL R0, R0, R3, !P2 ;  /* 0x0000000300007207 */ /* 0x000fc60005000000 */
[----:B------:R1:W-:Y:S04]  /*1150*/  STL [R1+0x88], R2 ;  /* 0x0000880201007387 */ /* 0x0003e80000100800 */
[----:B------:R1:W-:Y:S02]  /*1160*/  STL [R1+0x8c], R0 ;  /* 0x00008c0001007387 */ /* 0x0003e40000100800 */
.L_x_9:
[----:B------:R-:W-:-:S08]  /*1170*/  NOP ;  /* 0x0000000000007918 */ /* 0x000fd00000000000 */
[----:B------:R-:W2:Y:S02]  /*1180*/  USETMAXREG.TRY_ALLOC.CTAPOOL UP0, 0xe8 ;  /* 0x000000e8000079c8 */ /* 0x000ea40008000600 */
[----:B--2---:R-:W-:-:S13]  /*1190*/  PLOP3.LUT P0, PT, PT, PT, UP0, 0x80, 0x0 ;  /* 0x000000000000781c */ /* 0x004fda0003f0f008 */
[----:B------:R-:W-:Y:S05]  /*11a0*/  @!P0 BRA `(.L_x_9) ;  /* 0xfffffffc00f08947 */ /* 0x000fea000383ffff */
[----:B------:R-:W-:Y:S01]  /*11b0*/  ULDC.64 UR4, c[0x0][0x598] ;  /* 0x0001660000047ab9 */ /* 0x000fe20000000a00 */
[----:B------:R-:W-:Y:S01]  /*11c0*/  ULDC.64 UR18, c[0x0][0x208] ;  /* 0x0000820000127ab9 */ /* 0x000fe20000000a00 */
[----:B------:R-:W-:-:S04]  /*11d0*/  ISETP.NE.U32.AND P0, PT, RZ, UR4, PT ;  /* 0x00000004ff007c0c */ /* 0x000fc8000bf05070 */
[----:B------:R-:W-:-:S13]  /*11e0*/  ISETP.NE.AND.EX P0, PT, RZ, UR5, PT, P0 ;  /* 0x00000005ff007c0c */ /* 0x000fda000bf05300 */
[----:B------:R-:W-:Y:S05]  /*11f0*/  @!P0 BRA `(.L_x_12) ;  /* 0x0000000000208947 */ /* 0x000fea0003800000 */
[----:B-1----:R-:W1:Y:S02]  /*1200*/  LDC.64 R2, c[0x0][0x598] ;  /* 0x00016600ff027b82 */ /* 0x002e640000000a00 */
[----:B-1----:R-:W2:Y:S02]  /*1210*/  LDG.E.64 R2, desc[UR18][R2.64] ;  /* 0x0000001202027981 */ /* 0x002ea4000c1e1b00 */
[----:B--2---:R-:W-:-:S04]  /*1220*/  ISETP.NE.U32.AND P0, PT, R2, RZ, PT ;  /* 0x000000ff0200720c */ /* 0x004fc80003f05070 */
[----:B------:R-:W-:-:S13]  /*1230*/  ISETP.NE.AND.EX P0, PT, R3, RZ, PT, P0 ;  /* 0x000000ff0300720c */ /* 0x000fda0003f05300 */
[----:B------:R-:W-:Y:S05]  /*1240*/  @!P0 BRA `(.L_x_12) ;  /* 0x00000000000c8947 */ /* 0x000fea0003800000 */
[----:B------:R-:W2:Y:S02]  /*1250*/  LD.E R2, desc[UR18][R2.64] ;  /* 0x0000001202027980 */ /* 0x000ea4000c101900 */
[----:B--2---:R-:W-:Y:S01]  /*1260*/  R2UR UR20, R2 ;  /* 0x00000000021472ca */ /* 0x004fe200000e0000 */
[----:B------:R-:W-:-:S14]  /*1270*/  BRA `(.L_x_13) ;  /* 0x0000000000247947 */ /* 0x000fdc0003800000 */
.L_x_12:
[----:B------:R-:W-:Y:S02]  /*1280*/  ULDC.64 UR4, c[0x0][0x588] ;  /* 0x0001620000047ab9 */ /* 0x000fe40000000a00 */
[----:B------:R-:W-:-:S04]  /*1290*/  ISETP.NE.U32.AND P0, PT, RZ, UR4, PT ;  /* 0x00000004ff007c0c */ /* 0x000fc8000bf05070 */
[----:B------:R-:W-:-:S13]  /*12a0*/  ISETP.NE.AND.EX P0, PT, RZ, UR5, PT, P0 ;  /* 0x00000005ff007c0c */ /* 0x000fda000bf05300 */
[----:B------:R-:W-:Y:S05]  /*12b0*/  @!P0 BRA `(.L_x_14) ;  /* 0x0000000000108947 */ /* 0x000fea0003800000 */
[----:B-1----:R-:W1:Y:S02]  /*12c0*/  LDC.64 R2, c[0x0][0x588] ;  /* 0x00016200ff027b82 */ /* 0x002e640000000a00 */
[----:B-1----:R-:W2:Y:S02]  /*12d0*/  LDG.E R2, desc[UR18][R2.64] ;  /* 0x0000001202027981 */ /* 0x002ea4000c1e1900 */
[----:B--2---:R-:W-:Y:S01]  /*12e0*/  R2UR UR20, R2 ;  /* 0x00000000021472ca */ /* 0x004fe200000e0000 */
[----:B------:R-:W-:-:S14]  /*12f0*/  BRA `(.L_x_13) ;  /* 0x0000000000047947 */ /* 0x000fdc0003800000 */
.L_x_14:
[----:B------:R-:W-:-:S05]  /*1300*/  ULDC UR20, c[0x0][0x580] ;  /* 0x0001600000147ab9 */ /* 0x000fca0000000800 */
.L_x_13:
[----:B------:R-:W-:Y:S02]  /*1310*/  ULDC.64 UR4, c[0x0][0x5a0] ;  /* 0x0001680000047ab9 */ /* 0x000fe40000000a00 */
        /* <DEDUP_REMOVED lines=11> */
.L_x_15:
        /* <DEDUP_REMOVED lines=8> */
.L_x_17:
[----:B------:R-:W-:-:S05]  /*1450*/  ULDC UR21, c[0x0][0x584] ;  /* 0x0001610000157ab9 */ /* 0x000fca0000000800 */
.L_x_16:
[----:B------:R-:W-:-:S13]  /*1460*/  LOP3.LUT P0, RZ, R4, 0xff, RZ, 0xc0, !PT ;  /* 0x000000ff04ff7812 */ /* 0x000fda000780c0ff */
[----:B------:R-:W-:Y:S05]  /*1470*/  @!P0 EXIT ;  /* 0x000000000000894d */ /* 0x000fea0003800000 */
[----:B------:R-:W-:Y:S01]  /*1480*/  ULDC UR4, c[0x0][0x28c] ;  /* 0x0000a30000047ab9 */ /* 0x000fe20000000800 */
[----:B------:R-:W-:Y:S02]  /*1490*/  ULOP3.LUT UR22, UR13, 0x1, URZ, 0xfc, !UPT ;  /* 0x000000010d167892 */ /* 0x000fe4000f8efc3f */
[----:B------:R-:W-:-:S04]  /*14a0*/  UIADD3 UR4, UR4, 0x1f, URZ ;  /* 0x0000001f04047890 */ /* 0x000fc8000fffe03f */
[----:B------:R-:W-:-:S04]  /*14b0*/  USHF.R.S32.HI UR5, URZ, 0x1f, UR4 ;  /* 0x0000001f3f057899 */ /* 0x000fc80008011404 */
[----:B------:R-:W-:-:S03]  /*14c0*/  ULEA.HI UR5, UR5, UR4, URZ, 0x5 ;  /* 0x0000000405057291 */ /* 0x000fc6000f8f283f */
[----:B------:R-:W-:Y:S01]  /*14d0*/  UMOV UR4, URZ ;  /* 0x0000003f00047c82 */ /* 0x000fe20008000000 */
[----:B------:R-:W-:-:S03]  /*14e0*/  USHF.R.S32.HI UR12, URZ, 0x5, UR5 ;  /* 0x000000053f0c7899 */ /* 0x000fc60008011405 */
[----:B------:R-:W-:-:S09]  /*14f0*/  UMOV UR5, URZ ;  /* 0x0000003f00057c82 */ /* 0x000fd20008000000 */
.L_x_300:
[----:B-1----:R-:W1:Y:S01]  /*1500*/  S2R R0, SR_TID.X ;  /* 0x0000000000007919 */ /* 0x002e620000002100 */
[----:B--2---:R-:W2:Y:S01]  /*1510*/  S2UR UR11, SR_CgaCtaId ;  /* 0x00000000000b79c3 */ /* 0x004ea20000008800 */
[----:B------:R-:W-:Y:S01]  /*1520*/  UMOV UR14, 0x400 ;  /* 0x00000400000e7882 */ /* 0x000fe20000000000 */
[----:B------:R-:W-:Y:S01]  /*1530*/  UMOV UR6, URZ ;  /* 0x0000003f00067c82 */ /* 0x000fe20008000000 */
[----:B------:R-:W-:Y:S01]  /*1540*/  STL [R1+0x74], RZ ;  /* 0x000074ff01007387 */ /* 0x000fe20000100800 */
[----:B------:R-:W-:Y:S01]  /*1550*/  UMOV UR7, URZ ;  /* 0x0000003f00077c82 */ /* 0x000fe20008000000 */
[----:B------:R-:W-:Y:S01]  /*1560*/  UMOV UR8, URZ ;  /* 0x0000003f00087c82 */ /* 0x000fe20008000000 */
[----:B------:R-:W-:Y:S01]  /*1570*/  UMOV UR16, UR5 ;  /* 0x0000000500107c82 */ /* 0x000fe20008000000 */
[----:B------:R-:W-:Y:S01]  /*1580*/  STL [R1+0x70], RZ ;  /* 0x000070ff01007387 */ /* 0x000fe20000100800 */
[----:B---3--:R-:W3:Y:S01]  /*1590*/  LDC R2, c[0x0][0x28c] ;  /* 0x0000a300ff027b82 */ /* 0x008ee20000000800 */
[----:B------:R-:W-:-:S02]  /*15a0*/  CS2R R4, SRZ ;  /* 0x0000000000047805 */ /* 0x000fc4000001ff00 */
[----:B------:R-:W-:Y:S01]  /*15b0*/  CS2R R6, SRZ ;  /* 0x0000000000067805 */ /* 0x000fe2000001ff00 */
[----:B------:R-:W-:Y:S01]  /*15c0*/  STL [R1+0x6c], RZ ;  /* 0x00006cff01007387 */ /* 0x000fe20000100800 */
[----:B------:R-:W-:Y:S02]  /*15d0*/  CS2R R8, SRZ ;  /* 0x0000000000087805 */ /* 0x000fe4000001ff00 */
[----:B------:R-:W-:Y:S02]  /*15e0*/  CS2R R10, SRZ ;  /* 0x00000000000a7805 */ /* 0x000fe4000001ff00 */
[----:B------:R-:W-:Y:S01]  /*15f0*/  CS2R R12, SRZ ;  /* 0x00000000000c7805 */ /* 0x000fe2000001ff00 */
[----:B------:R-:W-:Y:S01]  /*1600*/  STL [R1+0x68], RZ ;  /* 0x000068ff01007387 */ /* 0x000fe20000100800 */
[----:B------:R-:W-:Y:S02]  /*1610*/  CS2R R14, SRZ ;  /* 0x00000000000e7805 */ /* 0x000fe4000001ff00 */
[----:B------:R-:W-:-:S02]  /*1620*/  CS2R R16, SRZ ;  /* 0x0000000000107805 */ /* 0x000fc4000001ff00 */
[----:B0-----:R-:W-:Y:S01]  /*1630*/  CS2R R18, SRZ ;  /* 0x0000000000127805 */ /* 0x001fe2000001ff00 */
[----:B------:R-:W-:Y:S01]  /*1640*/  STL [R1+0x64], RZ ;  /* 0x000064ff01007387 */ /* 0x000fe20000100800 */
[----:B------:R-:W-:Y:S02]  /*1650*/  CS2R R20, SRZ ;  /* 0x0000000000147805 */ /* 0x000fe4000001ff00 */
[----:B------:R-:W-:Y:S02]  /*1660*/  CS2R R22, SRZ ;  /* 0x0000000000167805 */ /* 0x000fe4000001ff00 */
[----:B------:R-:W-:Y:S01]  /*1670*/  CS2R R152, SRZ ;  /* 0x0000000000987805 */ /* 0x000fe2000001ff00 */
[----:B------:R-:W-:Y:S01]  /*1680*/  STL [R1+0x60], RZ ;  /* 0x000060ff01007387 */ /* 0x000fe20000100800 */
[----:B--2---:R-:W-:Y:S01]  /*1690*/  ULEA UR14, UR11, UR14, 0x18 ;  /* 0x0000000e0b0e7291 */ /* 0x004fe2000f8ec03f */
[----:B------:R-:W-:Y:S02]  /*16a0*/  CS2R R154, SRZ ;  /* 0x00000000009a7805 */ /* 0x000fe4000001ff00 */
[----:B------:R-:W-:Y:S01]  /*16b0*/  CS2R R156, SRZ ;  /* 0x00000000009c7805 */ /* 0x000fe2000001ff00 */
[----:B------:R-:W-:Y:S01]  /*16c0*/  STL [R1+0x5c], RZ ;  /* 0x00005cff01007387 */ /* 0x000fe20000100800 */
[----:B------:R-:W-:-:S02]  /*16d0*/  CS2R R158, SRZ ;  /* 0x00000000009e7805 */ /* 0x000fc4000001ff00 */
[----:B------:R-:W-:Y:S02]  /*16e0*/  CS2R R160, SRZ ;  /* 0x0000000000a07805 */ /* 0x000fe4000001ff00 */
[----:B------:R-:W-:Y:S02]  /*16f0*/  CS2R R162, SRZ ;  /* 0x0000000000a27805 */ /* 0x000fe4000001ff00 */
[----:B-1----:R-:W-:Y:S01]  /*1700*/  LOP3.LUT R0, R0, 0x80, RZ, 0xc0, !PT ;  /* 0x0000008000007812 */ /* 0x002fe200078ec0ff */
[----:B------:R-:W-:Y:S01]  /*1710*/  STL [R1+0x58], RZ ;  /* 0x000058ff01007387 */ /* 0x000fe20000100800 */
[----:B---3--:R-:W-:Y:S02]  /*1720*/  ISETP.GE.AND P0, PT, R2, 0x1, PT ;  /* 0x000000010200780c */ /* 0x008fe40003f06270 */
[----:B------:R-:W-:Y:S02]  /*1730*/  CS2R R2, SRZ ;  /* 0x0000000000027805 */ /* 0x000fe4000001ff00 */
[----:B------:R-:W-:Y:S01]  /*1740*/  SHF.R.U32.HI R0, RZ, 0x7, R0 ;  /* 0x00000007ff007819 */ /* 0x000fe20000011600 */
[----:B------:R-:W-:Y:S01]  /*1750*/  STL [R1+0x54], RZ ;  /* 0x000054ff01007387 */ /* 0x000fe20000100800 */
[----:B------:R-:W-:-:S02]  /*1760*/  CS2R R164, SRZ ;  /* 0x0000000000a47805 */ /* 0x000fc4000001ff00 */
[----:B------:R-:W-:Y:S02]  /*1770*/  CS2R R166, SRZ ;  /* 0x0000000000a67805 */ /* 0x000fe4000001ff00 */
[----:B------:R-:W-:Y:S01]  /*1780*/  CS2R R168, SRZ ;  /* 0x0000000000a87805 */ /* 0x000fe2000001ff00 */
[----:B------:R-:W-:Y:S01]  /*1790*/  STL [R1+0x50], RZ ;  /* 0x000050ff01007387 */ /* 0x000fe20000100800 */
[----:B------:R-:W-:Y:S02]  /*17a0*/  CS2R R170, SRZ ;  /* 0x0000000000aa7805 */ /* 0x000fe4000001ff00 */
[----:B------:R-:W-:Y:S02]  /*17b0*/  CS2R R172, SRZ ;  /* 0x0000000000ac7805 */ /* 0x000fe4000001ff00 */
[----:B------:R-:W-:Y:S01]  /*17c0*/  CS2R R174, SRZ ;  /* 0x0000000000ae7805 */ /* 0x000fe2000001ff00 */
[----:B------:R-:W0:Y:S01]  /*17d0*/  SHFL.IDX PT, R0, R0, RZ, 0x1f ;  /* 0x00001fff00007589 */ /* 0x000e2200000e0000 */
[----:B------:R-:W-:-:S02]  /*17e0*/  CS2R R176, SRZ ;  /* 0x0000000000b07805 */ /* 0x000fc4000001ff00 */
[----:B------:R-:W-:Y:S02]  /*17f0*/  CS2R R178, SRZ ;  /* 0x0000000000b27805 */ /* 0x000fe4000001ff00 */
[----:B------:R-:W-:Y:S01]  /*1800*/  CS2R R180, SRZ ;  /* 0x0000000000b47805 */ /* 0x000fe2000001ff00 */
[----:B------:R1:W-:Y:S01]  /*1810*/  STL [R1+0x4c], RZ ;  /* 0x00004cff01007387 */ /* 0x0003e20000100800 */
[----:B------:R-:W-:Y:S02]  /*1820*/  CS2R R182, SRZ ;  /* 0x0000000000b67805 */ /* 0x000fe4000001ff00 */
[----:B------:R-:W-:Y:S02]  /*1830*/  CS2R R184, SRZ ;  /* 0x0000000000b87805 */ /* 0x000fe4000001ff00 */
[----:B------:R-:W-:Y:S01]  /*1840*/  CS2R R186, SRZ ;  /* 0x0000000000ba7805 */ /* 0x000fe2000001ff00 */
[----:B------:R1:W-:Y:S01]  /*1850*/  STL [R1+0x48], RZ ;  /* 0x000048ff01007387 */ /* 0x0003e20000100800 */
        /* <DEDUP_REMOVED lines=14> */
[----:B------:R-:W-:Y:S02]  /*1940*/  CS2R R210, SRZ ;  /* 0x0000000000d27805 */ /* 0x000fe4000001ff00 */
[----:B0-----:R-:W-:Y:S01]  /*1950*/  R2UR UR9, R0 ;  /* 0x00000000000972ca */ /* 0x001fe200000e0000 */
[----:B------:R1:W-:Y:S01]  /*1960*/  STL [R1+0x38], RZ ;  /* 0x000038ff01007387 */ /* 0x0003e20000100800 */
[----:B------:R-:W-:Y:S01]  /*1970*/  IMAD.MOV.U32 R0, RZ, RZ, RZ ;  /* 0x000000ffff007224 */ /* 0x000fe200078e00ff */
[----:B------:R-:W-:-:S02]  /*1980*/  CS2R R212, SRZ ;  /* 0x0000000000d47805 */ /* 0x000fc4000001ff00 */
[----:B------:R-:W-:Y:S01]  /*1990*/  CS2R R214, SRZ ;  /* 0x0000000000d67805 */ /* 0x000fe2000001ff00 */
[----:B------:R1:W-:Y:S01]  /*19a0*/  STL [R1+0x34], RZ ;  /* 0x000034ff01007387 */ /* 0x0003e20000100800 */
[----:B------:R-:W-:Y:S02]  /*19b0*/  CS2R R216, SRZ ;  /* 0x0000000000d87805 */ /* 0x000fe4000001ff00 */
[----:B------:R-:W-:Y:S02]  /*19c0*/  CS2R R218, SRZ ;  /* 0x0000000000da7805 */ /* 0x000fe4000001ff00 */
[----:B------:R-:W-:Y:S01]  /*19d0*/  CS2R R220, SRZ ;  /* 0x0000000000dc7805 */ /* 0x000fe2000001ff00 */
[----:B------:R1:W-:Y:S01]  /*19e0*/  STL [R1+0x30], RZ ;  /* 0x000030ff01007387 */ /* 0x0003e20000100800 */
[----:B------:R-:W-:Y:S02]  /*19f0*/  CS2R R222, SRZ ;  /* 0x0000000000de7805 */ /* 0x000fe4000001ff00 */
[----:B------:R-:W-:Y:S01]  /*1a00*/  CS2R R224, SRZ ;  /* 0x0000000000e07805 */ /* 0x000fe2000001ff00 */
[----:B------:R-:W-:Y:S01]  /*1a10*/  IMAD.MOV.U32 R226, RZ, RZ, RZ ;  /* 0x000000ffffe27224 */ /* 0x000fe200078e00ff */
[----:B------:R1:W-:Y:S01]  /*1a20*/  STL [R1+0x2c], RZ ;  /* 0x00002cff01007387 */ /* 0x0003e20000100800 */
[----:B------:R-:W-:Y:S01]  /*1a30*/  ULEA.HI UR10, UR9, UR9, URZ, 0x1 ;  /* 0x00000009090a7291 */ /* 0x000fe2000f8f083f */
[----:B------:R-:W-:Y:S01]  /*1a40*/  IMAD.U32 R227, RZ, RZ, UR4 ;  /* 0x00000004ffe37e24 */ /* 0x000fe2000f8e00ff */
[----:B------:R-:W-:Y:S01]  /*1a50*/  CS2R R24, SRZ ;  /* 0x0000000000187805 */ /* 0x000fe2000001ff00 */
[----:B------:R1:W-:Y:S01]  /*1a60*/  STL [R1+0x28], RZ ;  /* 0x000028ff01007387 */ /* 0x0003e20000100800 */
[----:B------:R-:W-:Y:S01]  /*1a70*/  ULOP3.LUT UR10, UR10, 0x1ffffe, URZ, 0xc0, !UPT ;  /* 0x001ffffe0a0a7892 */ /* 0x000fe2000f8ec03f */
[----:B------:R-:W-:-:S02]  /*1a80*/  CS2R R26, SRZ ;  /* 0x00000000001a7805 */ /* 0x000fc4000001ff00 */
[----:B------:R-:W-:Y:S01]  /*1a90*/  CS2R R28, SRZ ;  /* 0x00000000001c7805 */ /* 0x000fe2000001ff00 */
[----:B------:R1:W-:Y:S01]  /*1aa0*/  STL [R1+0x24], RZ ;  /* 0x000024ff01007387 */ /* 0x0003e20000100800 */
[----:B------:R-:W-:Y:S01]  /*1ab0*/  UIADD3 UR10, UR9, -UR10, URZ ;  /* 0x8000000a090a7290 */ /* 0x000fe2000fffe03f */
[----:B----4-:R-:W-:Y:S02]  /*1ac0*/  CS2R R30, SRZ ;  /* 0x00000000001e7805 */ /* 0x010fe4000001ff00 */
[----:B------:R-:W-:Y:S01]  /*1ad0*/  CS2R R32, SRZ ;  /* 0x0000000000207805 */ /* 0x000fe2000001ff00 */
[----:B------:R1:W-:Y:S01]  /*1ae0*/  STL [R1+0x20], RZ ;  /* 0x000020ff01007387 */ /* 0x0003e20000100800 */
[----:B------:R-:W-:Y:S01]  /*1af0*/  ULEA UR10, UR10, UR14, 0xb ;  /* 0x0000000e0a0a7291 */ /* 0x000fe2000f8e583f */
[----:B------:R-:W-:Y:S02]  /*1b00*/  CS2R R34, SRZ ;  /* 0x0000000000227805 */ /* 0x000fe4000001ff00 */
[----:B------:R-:W-:Y:S01]  /*1b10*/  CS2R R36, SRZ ;  /* 0x0000000000247805 */ /* 0x000fe2000001ff00 */
[----:B------:R1:W-:Y:S01]  /*1b20*/  STL [R1+0x1c], RZ ;  /* 0x00001cff01007387 */ /* 0x0003e20000100800 */
[----:B------:R-:W-:Y:S01]  /*1b30*/  UIADD3 UR10, UR10, 0x200, URZ ;  /* 0x000002000a0a7890 */ /* 0x000fe2000fffe03f */
[----:B------:R-:W-:-:S02]  /*1b40*/  CS2R R38, SRZ ;  /* 0x0000000000267805 */ /* 0x000fc4000001ff00 */
[----:B------:R-:W-:Y:S01]  /*1b50*/  CS2R R40, SRZ ;  /* 0x0000000000287805 */ /* 0x000fe2000001ff00 */
[----:B------:R1:W-:Y:S01]  /*1b60*/  STL [R1+0x18], RZ ;  /* 0x000018ff01007387 */ /* 0x0003e20000100800 */
[----:B------:R-:W-:Y:S01]  /*1b70*/  USHF.R.U32.HI UR10, URZ, 0x4, UR10 ;  /* 0x000000043f0a7899 */ /* 0x000fe2000801160a */
[----:B------:R-:W-:Y:S02]  /*1b80*/  CS2R R42, SRZ ;  /* 0x00000000002a7805 */ /* 0x000fe4000001ff00 */
[----:B------:R-:W-:Y:S01]  /*1b90*/  CS2R R44, SRZ ;  /* 0x00000000002c7805 */ /* 0x000fe2000001ff00 */
[----:B------:R1:W-:Y:S01]  /*1ba0*/  STL [R1+0x14], RZ ;  /* 0x000014ff01007387 */ /* 0x0003e20000100800 */
[----:B------:R-:W-:Y:S01]  /*1bb0*/  ULOP3.LUT UR15, UR10, 0x3fff, URZ, 0xc0, !UPT ;  /* 0x00003fff0a0f7892 */ /* 0x000fe2000f8ec03f */
        /* <DEDUP_REMOVED lines=18> */
[----:B------:R1:W-:Y:S01]  /*1ce0*/  STL [R1], RZ ;  /* 0x000000ff01007387 */ /* 0x0003e20000100800 */
[----:B------:R-:W-:-:S02]  /*1cf0*/  CS2R R74, SRZ ;  /* 0x00000000004a7805 */ /* 0x000fc4000001ff00 */
[----:B------:R-:W-:Y:S02]  /*1d00*/  CS2R R76, SRZ ;  /* 0x00000000004c7805 */ /* 0x000fe4000001ff00 */
[----:B------:R-:W-:Y:S02]  /*1d10*/  CS2R R78, SRZ ;  /* 0x00000000004e7805 */ /* 0x000fe4000001ff00 */
[----:B------:R-:W-:Y:S02]  /*1d20*/  CS2R R80, SRZ ;  /* 0x0000000000507805 */ /* 0x000fe4000001ff00 */
[----:B------:R-:W-:Y:S02]  /*1d30*/  CS2R R82, SRZ ;  /* 0x0000000000527805 */ /* 0x000fe4000001ff00 */
[----:B------:R-:W-:Y:S02]  /*1d40*/  CS2R R84, SRZ ;  /* 0x0000000000547805 */ /* 0x000fe4000001ff00 */
        /* <DEDUP_REMOVED lines=32> */
[----:B------:R-:W-:Y:S01]  /*1f50*/  CS2R R150, SRZ ;  /* 0x0000000000967805 */ /* 0x000fe2000001ff00 */
[----:B-1----:R-:W-:Y:S06]  /*1f60*/  @!P0 BRA `(.L_x_18) ;  /* 0x0000001000548947 */ /* 0x002fec0003800000 */
[----:B------:R-:W-:-:S06]  /*1f70*/  UISETP.NE.AND UP0, UPT, UR22, 0x3, UPT ;  /* 0x000000031600788c */ /* 0x000fcc000bf05270 */
[----:B------:R-:W-:-:S13]  /*1f80*/  PLOP3.LUT P1, PT, PT, PT, UP0, 0x80, 0x0 ;  /* 0x000000000000781c */ /* 0x000fda0003f2f008 */
[----:B------:R-:W-:Y:S05]  /*1f90*/  @!P1 BRA `(.L_x_19) ;  /* 0x0000000000049947 */ /* 0x000fea0003800000 */
[----:B------:R-:W-:Y:S01]  /*1fa0*/  BPT.TRAP 0x1 ;  /* 0x000000040000795c */ /* 0x000fe20000300000 */
.L_x_19:
[----:B------:R-:W-:Y:S01]  /*1fb0*/  ULEA UR6, UR5, UR14, 0x3 ;  /* 0x0000000e05067291 */ /* 0x000fe2000f8e183f */
[----:B------:R-:W-:-:S05]  /*1fc0*/  IMAD.U32 R0, RZ, RZ, UR4 ;  /* 0x00000004ff007e24 */ /* 0x000fca000f8e00ff */
[----:B------:R-:W-:-:S04]  /*1fd0*/  SHF.L.U32 R0, R0, 0x1f, RZ ;  /* 0x0000001f00007819 */ /* 0x000fc800000006ff */
[----:B------:R0:W1:Y:S01]  /*1fe0*/  SYNCS.PHASECHK.TRANS64.TRYWAIT P0, [UR6], R0 ;  /* 0x00000000ff0075a7 */ /* 0x0000620008000146 */
[----:B------:R-:W-:Y:S05]  /*1ff0*/  @!P1 BRA `(.L_x_20) ;  /* 0x0000000000049947 */ /* 0x000fea0003800000 */
[----:B------:R-:W-:Y:S01]  /*2000*/  BPT.TRAP 0x1 ;  /* 0x000000040000795c */ /* 0x000fe20000300000 */
.L_x_20:
[----:B-1----:R-:W-:Y:S05]  /*2010*/  @P0 BRA `(.L_x_21) ;  /* 0x0000000000080947 */ /* 0x002fea0003800000 */
[----:B------:R-:W1:Y:S02]  /*2020*/  SYNCS.PHASECHK.TRANS64.TRYWAIT P0, [UR6], R0 ;  /* 0x00000000ff0075a7 */ /* 0x000e640008000146 */
[----:B-1----:R-:W-:Y:S05]  /*2030*/  @!P0 BRA `(.L_x_22) ;  /* 0x000000e800ec8947 */ /* 0x002fea0003800000 */
.L_x_21:
[----:B------:R2:W-:Y:S01]  /*2040*/  STL [R1+0x74], RZ ;  /* 0x000074ff01007387 */ /* 0x0005e20000100800 */
[----:B------:R-:W-:Y:S01]  /*2050*/  UIADD3 UR6, UR14, 0x12200, URZ ;  /* 0x000122000e067890 */ /* 0x000fe2000fffe03f */
[----:B------:R-:W-:Y:S01]  /*2060*/  WARPGROUP.ARRIVE ;  /* 0x00000000000079c5 */ /* 0x000fe20000000000 */
[----:B------:R-:W-:Y:S01]  /*2070*/  ULDC UR7, c[0x0][0x50c] ;  /* 0x0001430000077ab9 */ /* 0x000fe20000000800 */
[----:B------:R2:W-:Y:S01]  /*2080*/  STL [R1+0x70], RZ ;  /* 0x000070ff01007387 */ /* 0x0005e20000100800 */
[----:B------:R-:W-:Y:S01]  /*2090*/  UISETP.NE.AND UP0, UPT, UR7, 0x1, UPT ;  /* 0x000000010700788c */ /* 0x000fe2000bf05270 */
[----:B01----:R-:W-:Y:S01]  /*20a0*/  IMAD.MOV.U32 R0, RZ, RZ, RZ ;  /* 0x000000ffff007224 */ /* 0x003fe200078e00ff */
[----:B------:R-:W-:Y:S01]  /*20b0*/  USHF.R.U32.HI UR6, URZ, 0x4, UR6 ;  /* 0x000000043f067899 */ /* 0x000fe20008011606 */
[----:B------:R2:W-:Y:S01]  /*20c0*/  STL [R1+0x6c], RZ ;  /* 0x00006cff01007387 */ /* 0x0005e20000100800 */
[----:B------:R-:W-:Y:S01]  /*20d0*/  USEL UR7, URZ, 0x1, UP0 ;  /* 0x000000013f077887 */ /* 0x000fe20008000000 */
[----:B------:R-:W-:Y:S01]  /*20e0*/  CS2R R2, SRZ ;  /* 0x0000000000027805 */ /* 0x000fe2000001ff00 */
[----:B------:R-:W-:Y:S01]  /*20f0*/  ULOP3.LUT UR6, UR6, 0x3fff, URZ, 0xc0, !UPT ;  /* 0x00003fff06067892 */ /* 0x000fe2000f8ec03f */
[----:B------:R2:W-:Y:S01]  /*2100*/  STL [R1+0x68], RZ ;  /* 0x000068ff01007387 */ /* 0x0005e20000100800 */
[----:B------:R-:W-:Y:S01]  /*2110*/  ULOP3.LUT UR8, UR15, 0x10000, URZ, 0xfc, !UPT ;  /* 0x000100000f087892 */ /* 0x000fe2000f8efc3f */
[----:B------:R-:W-:Y:S01]  /*2120*/  CS2R R4, SRZ ;  /* 0x0000000000047805 */ /* 0x000fe2000001ff00 */
[----:B------:R-:W-:Y:S01]  /*2130*/  ULOP3.LUT UR6, UR6, 0x10000, URZ, 0xfc, !UPT ;  /* 0x0001000006067892 */ /* 0x000fe2000f8efc3f */
[----:B------:R2:W-:Y:S01]  /*2140*/  STL [R1+0x64], RZ ;  /* 0x000064ff01007387 */ /* 0x0005e20000100800 */
[----:B------:R-:W-:Y:S01]  /*2150*/  ISETP.NE.AND P0, PT, RZ, UR7, PT ;  /* 0x00000007ff007c0c */ /* 0x000fe2000bf05270 */
[----:B------:R-:W-:Y:S01]  /*2160*/  ULEA UR8, UR5, UR8, 0x8 ;  /* 0x0000000805087291 */ /* 0x000fe2000f8e403f */
[----:B------:R-:W-:Y:S01]  /*2170*/  CS2R R6, SRZ ;  /* 0x0000000000067805 */ /* 0x000fe2000001ff00 */
[----:B------:R2:W-:Y:S01]  /*2180*/  STL [R1+0x60], RZ ;  /* 0x000060ff01007387 */ /* 0x0005e20000100800 */
[----:B------:R-:W-:Y:S01]  /*2190*/  ULEA UR10, UR5, UR6, 0x9 ;  /* 0x00000006050a7291 */ /* 0x000fe2000f8e483f */
[----:B------:R-:W-:Y:S01]  /*21a0*/  CS2R R8, SRZ ;  /* 0x0000000000087805 */ /* 0x000fe2000001ff00 */
[----:B------:R-:W-:Y:S01]  /*21b0*/  UMOV UR9, 0xc0000010 ;  /* 0xc000001000097882 */ /* 0x000fe20000000000 */
[----:B------:R2:W-:Y:S01]  /*21c0*/  STL [R1+0x5c], RZ ;  /* 0x00005cff01007387 */ /* 0x0005e20000100800 */
[----:B------:R-:W-:Y:S01]  /*21d0*/  UMOV UR11, 0xc0000010 ;  /* 0xc0000010000b7882 */ /* 0x000fe20000000000 */
[----:B------:R-:W-:Y:S01]  /*21e0*/  UMOV UR6, 0x1 ;  /* 0x0000000100067882 */ /* 0x000fe20000000000 */
[----:B------:R-:W-:Y:S01]  /*21f0*/  CS2R R10, SRZ ;  /* 0x00000000000a7805 */ /* 0x000fe2000001ff00 */
[----:B------:R2:W-:Y:S01]  /*2200*/  STL [R1+0x58], RZ ;  /* 0x000058ff01007387 */ /* 0x0005e20000100800 */
[----:B------:R-:W-:Y:S01]  /*2210*/  CS2R R12, SRZ ;  /* 0x00000000000c7805 */ /* 0x000fe2000001ff00 */
[----:B------:R-:W-:Y:S01]  /*2220*/  QGMMA.64x256x32.F32.E4M3.E4M3 R24, gdesc[UR8], RZ, !UPT, gsb0 ;  /* 0x03e00000081879f3 */ /* 0x000fe2000c0008ff */
        /* <DEDUP_REMOVED lines=55> */
[----:B------:R-:W-:Y:S01]  /*25a0*/  CS2R R224, SRZ ;  /* 0x0000000000e07805 */ /* 0x000fe2000001ff00 */
[----:B------:R-:W-:Y:S01]  /*25b0*/  IMAD.MOV.U32 R226, RZ, RZ, RZ ;  /* 0x000000ffffe27224 */ /* 0x000fe200078e00ff */
[----:B------:R2:W-:Y:S04]  /*25c0*/  STL [R1+0x1c], RZ ;  /* 0x00001cff01007387 */ /* 0x0005e80000100800 */
[----:B------:R2:W-:Y:S04]  /*25d0*/  STL [R1+0x18], RZ ;  /* 0x000018ff01007387 */ /* 0x0005e80000100800 */
[----:B------:R2:W-:Y:S04]  /*25e0*/  STL [R1+0x14], RZ ;  /* 0x000014ff01007387 */ /* 0x0005e80000100800 */
[----:B------:R2:W-:Y:S04]  /*25f0*/  STL [R1+0x10], RZ ;  /* 0x000010ff01007387 */ /* 0x0005e80000100800 */
[----:B------:R2:W-:Y:S04]  /*2600*/  STL [R1+0xc], RZ ;  /* 0x00000cff01007387 */ /* 0x0005e80000100800 */
[----:B------:R2:W-:Y:S04]  /*2610*/  STL [R1+0x8], RZ ;  /* 0x000008ff01007387 */ /* 0x0005e80000100800 */
[----:B------:R2:W-:Y:S04]  /*2620*/  STL [R1+0x4], RZ ;  /* 0x000004ff01007387 */ /* 0x0005e80000100800 */
[----:B------:R2:W-:Y:S01]  /*2630*/  STL [R1], RZ ;  /* 0x000000ff01007387 */ /* 0x0005e20000100800 */
[----:B------:R-:W-:Y:S05]  /*2640*/  @!P0 BRA `(.L_x_23) ;  /* 0x0000000800808947 */ /* 0x000fea0003800000 */
[----:B------:R-:W-:Y:S02]  /*2650*/  WARPGROUP.DEPBAR.LE gsb0, 0x0 ;  /* 0x00008000000079c5 */ /* 0x000fe40000010000 */
[----:B------:R-:W-:-:S01]  /*2660*/  FADD R227, RZ, R122 ;  /* 0x0000007affe37221 */ /* 0x000fc20000000000 */
[----:B------:R-:W-:Y:S01]  /*2670*/  FADD R226, RZ, R24 ;  /* 0x00000018ffe27221 */ /* 0x000fe20000000000 */
[----:B------:R-:W-:-:S01]  /*2680*/  FADD R225, RZ, R25 ;  /* 0x00000019ffe17221 */ /* 0x000fc20000000000 */
[----:B------:R-:W-:Y:S01]  /*2690*/  FADD R224, RZ, R26 ;  /* 0x0000001affe07221 */ /* 0x000fe20000000000 */
[----:B------:R-:W-:-:S01]  /*26a0*/  FADD R223, RZ, R27 ;  /* 0x0000001bffdf7221 */ /* 0x000fc20000000000 */
[----:B------:R0:W-:Y:S01]  /*26b0*/  STL [R1], R227 ;  /* 0x000000e301007387 */ /* 0x0001e20000100800 */
[----:B------:R-:W-:-:S01]  /*26c0*/  FADD R222, RZ, R28 ;  /* 0x0000001cffde7221 */ /* 0x000fc20000000000 */
[----:B------:R-:W-:Y:S01]  /*26d0*/  FADD R221, RZ, R29 ;  /* 0x0000001dffdd7221 */ /* 0x000fe20000000000 */
[----:B------:R-:W-:-:S01]  /*26e0*/  FADD R220, RZ, R30 ;  /* 0x0000001effdc7221 */ /* 0x000fc20000000000 */
[----:B------:R-:W-:Y:S01]  /*26f0*/  FADD R219, RZ, R31 ;  /* 0x0000001fffdb7221 */ /* 0x000fe20000000000 */
[----:B------:R-:W-:-:S01]  /*2700*/  FADD R218, RZ, R32 ;  /* 0x00000020ffda7221 */ /* 0x000fc20000000000 */
[----:B------:R-:W-:Y:S01]  /*2710*/  FADD R217, RZ, R33 ;  /* 0x00000021ffd97221 */ /* 0x000fe20000000000 */
[----:B------:R-:W-:-:S01]  /*2720*/  FADD R216, RZ, R34 ;  /* 0x00000022ffd87221 */ /* 0x000fc20000000000 */
[----:B------:R-:W-:Y:S01]  /*2730*/  FADD R215, RZ, R35 ;  /* 0x00000023ffd77221 */ /* 0x000fe20000000000 */
[----:B------:R-:W-:-:S01]  /*2740*/  FADD R214, RZ, R36 ;  /* 0x00000024ffd67221 */ /* 0x000fc20000000000 */
[----:B0-----:R-:W-:Y:S01]  /*2750*/  FADD R227, RZ, R123 ;  /* 0x0000007bffe37221 */ /* 0x001fe20000000000 */
[----:B------:R-:W-:-:S01]  /*2760*/  FADD R213, RZ, R37 ;  /* 0x00000025ffd57221 */ /* 0x000fc20000000000 */
[----:B------:R-:W-:Y:S01]  /*2770*/  FADD R212, RZ, R38 ;  /* 0x00000026ffd47221 */ /* 0x000fe20000000000 */
[----:B------:R-:W-:-:S01]  /*2780*/  FADD R211, RZ, R39 ;  /* 0x00000027ffd37221 */ /* 0x000fc20000000000 */
[----:B------:R-:W-:Y:S01]  /*2790*/  FADD R210, RZ, R40 ;  /* 0x00000028ffd27221 */ /* 0x000fe20000000000 */
[----:B------:R0:W-:Y:S01]  /*27a0*/  STL [R1+0x4], R227 ;  /* 0x000004e301007387 */ /* 0x0001e20000100800 */
        /* <DEDUP_REMOVED lines=93> */
[----:B------:R-:W-:Y:S01]  /*2d80*/  UMOV UR6, URZ ;  /* 0x0000003f00067c82 */ /* 0x000fe20008000000 */
[----:B0-----:R-:W-:-:S05]  /*2d90*/  FADD R227, RZ, R130 ;  /* 0x00000082ffe37221 */ /* 0x001fca0000000000 */
[----:B------:R0:W-:Y:S02]  /*2da0*/  STL [R1+0x20], R227 ;  /* 0x000020e301007387 */ /* 0x0001e40000100800 */
        /* <DEDUP_REMOVED lines=42> */
.L_x_23:
[----:B------:R-:W-:-:S04]  /*3050*/  UIADD3 UR16, UR5, 0x1, URZ ;  /* 0x0000000105107890 */ /* 0x000fc8000fffe03f */
[----:B------:R-:W-:-:S04]  /*3060*/  UISETP.NE.AND UP0, UPT, UR16, 0x12, UPT ;  /* 0x000000121000788c */ /* 0x000fc8000bf05270 */
[----:B------:R-:W-:Y:S02]  /*3070*/  USEL UR8, URZ, 0x1, UP0 ;  /* 0x000000013f087887 */ /* 0x000fe40008000000 */
[----:B------:R-:W-:Y:S02]  /*3080*/  USEL UR16, UR16, URZ, UP0 ;  /* 0x0000003f10107287 */ /* 0x000fe40008000000 */
[----:B------:R-:W-:-:S06]  /*3090*/  ULOP3.LUT UR8, UR4, UR8, URZ, 0x3c, !UPT ;  /* 0x0000000804087292 */ /* 0x000fcc000f8e3c3f */
[----:B0-----:R-:W-:Y:S01]  /*30a0*/  IMAD.U32 R227, RZ, RZ, UR8 ;  /* 0x00000008ffe37e24 */ /* 0x001fe2000f8e00ff */
[----:B------:R-:W-:-:S06]  /*30b0*/  UMOV UR8, 0x1 ;  /* 0x0000000100087882 */ /* 0x000fcc0000000000 */
.L_x_18:
[----:B------:R-:W-:-:S04]  /*30c0*/  UISETP.LT.AND UP0, UPT, UR12, 0x1, UPT ;  /* 0x000000010c00788c */ /* 0x000fc8000bf01270 */
[----:B------:R-:W-:-:S04]  /*30d0*/  USEL UR9, UR12, 0x1, UP0 ;  /* 0x000000010c097887 */ /* 0x000fc80008000000 */
[----:B------:R-:W-:-:S04]  /*30e0*/  UIADD3 UR9, UR12, -UR9, URZ ;  /* 0x800000090c097290 */ /* 0x000fc8000fffe03f */
[----:B------:R-:W-:-:S06]  /*30f0*/  UISETP.GE.AND UP0, UPT, UR9, 0x1, UPT ;  /* 0x000000010900788c */ /* 0x000fcc000bf06270 */
[----:B------:R-:W-:-:S13]  /*3100*/  PLOP3.LUT P0, PT, PT, PT, UP0, 0x80, 0x0 ;  /* 0x000000000000781c */ /* 0x000fda0003f0f008 */
[----:B------:R-:W-:Y:S05]  /*3110*/  @!P0 BRA `(.L_x_24) ;  /* 0x0000001000908947 */ /* 0x000fea0003800000 */
[----:B------:R-:W-:Y:S01]  /*3120*/  IMAD.U32 R228, RZ, RZ, UR9 ;  /* 0x00000009ffe47e24 */ /* 0x000fe2000f8e00ff */
[----:B------:R-:W-:Y:S01]  /*3130*/  UMOV UR17, UR5 ;  /* 0x0000000500117c82 */ /* 0x000fe20008000000 */
[----:B------:R-:W-:-:S05]  /*3140*/  ULDC UR24, c[0x0][0x50c] ;  /* 0x0001430000187ab9 */ /* 0x000fca0000000800 */
.L_x_32:
[----:B------:R-:W-:-:S06]  /*3150*/  UISETP.NE.AND UP0, UPT, UR22, 0x3, UPT ;  /* 0x000000031600788c */ /* 0x000fcc000bf05270 */
[----:B------:R-:W-:-:S13]  /*3160*/  PLOP3.LUT P1, PT, PT, PT, UP0, 0x80, 0x0 ;  /* 0x000000000000781c */ /* 0x000fda0003f2f008 */
[----:B-1---5:R-:W-:Y:S05]  /*3170*/  @!P1 BRA `(.L_x_25) ;  /* 0x0000000000049947 */ /* 0x022fea0003800000 */
[----:B------:R-:W-:Y:S01]  /*3180*/  BPT.TRAP 0x1 ;  /* 0x000000040000795c */ /* 0x000fe20000300000 */
.L_x_25:
[----:B------:R-:W0:Y:S01]  /*3190*/  S2UR UR9, SR_CgaCtaId ;  /* 0x00000000000979c3 */ /* 0x000e220000008800 */
[----:B------:R-:W-:Y:S01]  /*31a0*/  UMOV UR14, 0x400 ;  /* 0x00000400000e7882 */ /* 0x000fe20000000000 */
[----:B------:R-:W-:Y:S01]  /*31b0*/  SHF.L.U32 R229, R227, 0x1f, RZ ;  /* 0x0000001fe3e57819 */ /* 0x000fe200000006ff */
[----:B0-----:R-:W-:-:S04]  /*31c0*/  ULEA UR14, UR9, UR14, 0x18 ;  /* 0x0000000e090e7291 */ /* 0x001fc8000f8ec03f */
[----:B------:R-:W-:-:S09]  /*31d0*/  ULEA UR9, UR16, UR14, 0x3 ;  /* 0x0000000e10097291 */ /* 0x000fd2000f8e183f */
[----:B------:R0:W1:Y:S01]  /*31e0*/  SYNCS.PHASECHK.TRANS64.TRYWAIT P0, [UR9], R229 ;  /* 0x000000e5ff0075a7 */ /* 0x0000620008000149 */
[----:B------:R-:W-:Y:S05]  /*31f0*/  @!P1 BRA `(.L_x_26) ;  /* 0x0000000000049947 */ /* 0x000fea0003800000 */
[----:B------:R-:W-:Y:S01]  /*3200*/  BPT.TRAP 0x1 ;  /* 0x000000040000795c */ /* 0x000fe20000300000 */
.L_x_26:
[----:B-1----:R-:W-:Y:S05]  /*3210*/  @P0 BRA `(.L_x_27) ;  /* 0x0000000000080947 */ /* 0x002fea0003800000 */
[----:B------:R-:W1:Y:S02]  /*3220*/  SYNCS.PHASECHK.TRANS64.TRYWAIT P0, [UR9], R229 ;  /* 0x000000e5ff0075a7 */ /* 0x000e640008000149 */
[----:B-1----:R-:W-:Y:S05]  /*3230*/  @!P0 BRA `(.L_x_28) ;  /* 0x000000d800848947 */ /* 0x002fea0003800000 */
.L_x_27:
[----:B------:R-:W-:Y:S01]  /*3240*/  UIADD3 UR9, UR14, 0x12200, URZ ;  /* 0x000122000e097890 */ /* 0x000fe2000fffe03f */
[----:B------:R-:W-:Y:S01]  /*3250*/  WARPGROUP.ARRIVE ;  /* 0x00000000000079c5 */ /* 0x000fe20000000000 */
[----:B------:R-:W-:Y:S02]  /*3260*/  UISETP.NE.AND UP0, UPT, UR7, URZ, UPT ;  /* 0x0000003f0700728c */ /* 0x000fe4000bf05270 */
[----:B------:R-:W-:Y:S02]  /*3270*/  USHF.R.U32.HI UR9, URZ, 0x4, UR9 ;  /* 0x000000043f097899 */ /* 0x000fe40008011609 */
[----:B------:R-:W-:Y:S02]  /*3280*/  USEL UR8, UR8, URZ, !UP0 ;  /* 0x0000003f08087287 */ /* 0x000fe4000c000000 */
[----:B------:R-:W-:Y:S02]  /*3290*/  ULOP3.LUT UR9, UR9, 0x3fff, URZ, 0xc0, !UPT ;  /* 0x00003fff09097892 */ /* 0x000fe4000f8ec03f */
[----:B------:R-:W-:-:S02]  /*32a0*/  ULOP3.LUT UR7, UR15, 0x10000, URZ, 0xfc, !UPT ;  /* 0x000100000f077892 */ /* 0x000fc4000f8efc3f */
[----:B------:R-:W-:Y:S02]  /*32b0*/  ULOP3.LUT UR9, UR9, 0x10000, URZ, 0xfc, !UPT ;  /* 0x0001000009097892 */ /* 0x000fe4000f8efc3f */
[----:B------:R-:W-:Y:S02]  /*32c0*/  UISETP.NE.U32.AND UP0, UPT, UR8, URZ, UPT ;  /* 0x0000003f0800728c */ /* 0x000fe4000bf05070 */
[----:B------:R-:W-:Y:S02]  /*32d0*/  ULEA UR8, UR16, UR7, 0x8 ;  /* 0x0000000710087291 */ /* 0x000fe4000f8e403f */
[----:B------:R-:W-:Y:S01]  /*32e0*/  ULEA UR10, UR16, UR9, 0x9 ;  /* 0x00000009100a7291 */ /* 0x000fe2000f8e483f */
[----:B------:R-:W-:Y:S02]  /*32f0*/  UMOV UR11, 0xc0000010 ;  /* 0xc0000010000b7882 */ /* 0x000fe40000000000 */
[----:B------:R-:W-:Y:S01]  /*3300*/  UMOV UR9, 0xc0000010 ;  /* 0xc000001000097882 */ /* 0x000fe20000000000 */
[----:B------:R-:W-:-:S05]  /*3310*/  UIADD3 UR6, UR6, 0x1, URZ ;  /* 0x0000000106067890 */ /* 0x000fca000fffe03f */
[----:B------:R-:W-:Y:S01]  /*3320*/  QGMMA.64x256x32.F32.E4M3.E4M3 R24, gdesc[UR8], R24, UP0, gsb0 ;  /* 0x03e00000081879f3 */ /* 0x000fe2000b800818 */
[----:B------:R-:W-:-:S04]  /*3330*/  UISETP.NE.AND UP0, UPT, UR6, UR24, UPT ;  /* 0x000000180600728c */ /* 0x000fc8000bf05270 */
[----:B------:R-:W-:-:S06]  /*3340*/  USEL UR7, URZ, 0x1, UP0 ;  /* 0x000000013f077887 */ /* 0x000fcc0008000000 */
[----:B------:R-:W-:Y:S01]  /*3350*/  ISETP.NE.AND P0, PT, RZ, UR7, PT ;  /* 0x00000007ff007c0c */ /* 0x000fe2000bf05270 */
[----:B------:R-:W-:-:S12]  /*3360*/  WARPGROUP.DEPBAR.LE gsb0, 0x1 ;  /* 0x00008000000079c5 */ /* 0x000fd80000010100 */
[----:B------:R-:W-:Y:S05]  /*3370*/  @!P0 BRA `(.L_x_29) ;  /* 0x0000000c00808947 */ /* 0x000fea0003800000 */
[----:B------:R-:W-:Y:S02]  /*3380*/  WARPGROUP.DEPBAR.LE gsb0, 0x0 ;  /* 0x00008000000079c5 */ /* 0x000fe40000010000 */
[----:B------:R-:W-:-:S01]  /*3390*/  FADD R226, R24, R226 ;  /* 0x000000e218e27221 */ /* 0x000fc20000000000 */
[----:B------:R-:W-:Y:S01]  /*33a0*/  FADD R225, R25, R225 ;  /* 0x000000e119e17221 */ /* 0x000fe20000000000 */
[----:B------:R1:W-:Y:S01]  /*33b0*/  STL [R1+0x90], R227 ;  /* 0x000090e301007387 */ /* 0x0003e20000100800 */
[----:B------:R-:W-:-:S01]  /*33c0*/  FADD R224, R26, R224 ;  /* 0x000000e01ae07221 */ /* 0x000fc20000000000 */
[----:B------:R-:W-:Y:S01]  /*33d0*/  FADD R223, R27, R223 ;  /* 0x000000df1bdf7221 */ /* 0x000fe20000000000 */
[----:B------:R-:W-:-:S01]  /*33e0*/  FADD R222, R28, R222 ;  /* 0x000000de1cde7221 */ /* 0x000fc20000000000 */
[----:B------:R-:W-:Y:S01]  /*33f0*/  FADD R221, R29, R221 ;  /* 0x000000dd1ddd7221 */ /* 0x000fe20000000000 */
[----:B-1----:R-:W3:Y:S04]  /*3400*/  LDL.LU R227, [R1+0x30] ;  /* 0x0000300001e37983 */ /* 0x002ee80000300800 */
[----:B------:R1:W-:Y:S01]  /*3410*/  STL [R1+0x94], R226 ;  /* 0x000094e201007387 */ /* 0x0003e20000100800 */
[----:B------:R-:W-:-:S01]  /*3420*/  FADD R220, R30, R220 ;  /* 0x000000dc1edc7221 */ /* 0x000fc20000000000 */
[----:B------:R-:W-:-:S02]  /*3430*/  FADD R219, R31, R219 ;  /* 0x000000db1fdb7221 */ /* 0x000fc40000000000 */
[----:B-1----:R-:W4:Y:S04]  /*3440*/  LDL.LU R226, [R1+0x2c] ;  /* 0x00002c0001e27983 */ /* 0x002f280000300800 */
[----:B------:R1:W-:Y:S01]  /*3450*/  STL [R1+0x98], R225 ;  /* 0x000098e101007387 */ /* 0x0003e20000100800 */
[----:B------:R-:W-:-:S03]  /*3460*/  FADD R218, R32, R218 ;  /* 0x000000da20da7221 */ /* 0x000fc60000000000 */
[----:B-1----:R-:W2:Y:S04]  /*3470*/  LDL.LU R225, [R1+0x28] ;  /* 0x0000280001e17983 */ /* 0x002ea80000300800 */
        /* <DEDUP_REMOVED lines=9> */
[----:B------:R1:W-:Y:S04]  /*3510*/  STL [R1+0xa8], R221 ;  /* 0x0000a8dd01007387 */ /* 0x0003e80000100800 */
        /* <DEDUP_REMOVED lines=12> */
[----:B-1----:R-:W2:Y:S01]  /*35e0*/  LDL.LU R215, [R1] ;  /* 0x0000000001d77983 */ /* 0x002ea20000300800 */
[----:B------:R-:W-:-:S01]  /*35f0*/  FADD R214, R36, R214 ;  /* 0x000000d624d67221 */ /* 0x000fc20000000000 */
[----:B------:R-:W-:Y:S01]  /*3600*/  FADD R213, R37, R213 ;  /* 0x000000d525d57221 */ /* 0x000fe20000000000 */
[----:B------:R-:W-:-:S01]  /*3610*/  FADD R212, R38, R212 ;  /* 0x000000d426d47221 */ /* 0x000fc20000000000 */
[----:B------:R-:W-:Y:S01]  /*3620*/  FADD R211, R39, R211 ;  /* 0x000000d327d37221 */ /* 0x000fe20000000000 */
[----:B------:R-:W-:-:S01]  /*3630*/  FADD R210, R40, R210 ;  /* 0x000000d228d27221 */ /* 0x000fc20000000000 */
[----:B------:R-:W-:Y:S01]  /*3640*/  STL [R1+0xc4], R214 ;  /* 0x0000c4d601007387 */ /* 0x000fe20000100800 */
        /* <DEDUP_REMOVED lines=11> */
[----:B------:R1:W-:Y:S01]  /*3700*/  STL [R1+0xd0], R211 ;  /* 0x0000d0d301007387 */ /* 0x0003e20000100800 */
[----:B------:R-:W-:-:S01]  /*3710*/  FADD R200, R50, R200 ;  /* 0x000000c832c87221 */ /* 0x000fc20000000000 */
[----:B------:R-:W-:Y:S01]  /*3720*/  FADD R199, R51, R199 ;  /* 0x000000c733c77221 */ /* 0x000fe20000000000 */
        /* <DEDUP_REMOVED lines=69> */
[----:B-----5:R-:W-:Y:S01]  /*3b80*/  FADD R0, R121, R0 ;  /* 0x0000000079007221 */ /* 0x020fe20000000000 */
[----:B---3--:R-:W-:-:S01]  /*3b90*/  FADD R227, R134, R227 ;  /* 0x000000e386e37221 */ /* 0x008fc20000000000 */
[----:B----4-:R-:W-:Y:S01]  /*3ba0*/  FADD R226, R133, R226 ;  /* 0x000000e285e27221 */ /* 0x010fe20000000000 */
[----:B--2---:R-:W-:-:S01]  /*3bb0*/  FADD R225, R132, R225 ;  /* 0x000000e184e17221 */ /* 0x004fc20000000000 */
        /* <DEDUP_REMOVED lines=9> */
[----:B------:R-:W-:-:S05]  /*3c50*/  FADD R215, R122, R215 ;  /* 0x000000d77ad77221 */ /* 0x000fca0000000000 */
[----:B------:R2:W-:Y:S04]  /*3c60*/  STL [R1], R215 ;  /* 0x000000d701007387 */ /* 0x0005e80000100800 */
[----:B------:R3:W-:Y:S04]  /*3c70*/  STL [R1+0x4], R216 ;  /* 0x000004d801007387 */ /* 0x0007e80000100800 */
        /* <DEDUP_REMOVED lines=8> */
[----:B-1----:R-:W4:Y:S04]  /*3d00*/  LDL.LU R211, [R1+0x34] ;  /* 0x0000340001d37983 */ /* 0x002f280000300800 */
[----:B------:R1:W-:Y:S04]  /*3d10*/  STL [R1+0x28], R225 ;  /* 0x000028e101007387 */ /* 0x0003e80000100800 */
[----:B------:R-:W4:Y:S04]  /*3d20*/  LDL.LU R212, [R1+0x38] ;  /* 0x0000380001d47983 */ /* 0x000f280000300800 */
[----:B------:R1:W-:Y:S04]  /*3d30*/  STL [R1+0x2c], R226 ;  /* 0x00002ce201007387 */ /* 0x0003e80000100800 */
[----:B------:R-:W4:Y:S04]  /*3d40*/  LDL.LU R213, [R1+0x3c] ;  /* 0x00003c0001d57983 */ /* 0x000f280000300800 */
[----:B------:R1:W-:Y:S04]  /*3d50*/  STL [R1+0x30], R227 ;  /* 0x000030e301007387 */ /* 0x0003e80000100800 */
[----:B------:R-:W4:Y:S04]  /*3d60*/  LDL.LU R214, [R1+0x40] ;  /* 0x0000400001d67983 */ /* 0x000f280000300800 */
[----:B--2---:R-:W2:Y:S04]  /*3d70*/  LDL.LU R215, [R1+0x44] ;  /* 0x0000440001d77983 */ /* 0x004ea80000300800 */
[----:B---3--:R-:W3:Y:S04]  /*3d80*/  LDL.LU R216, [R1+0x48] ;  /* 0x0000480001d87983 */ /* 0x008ee80000300800 */
[----:B----4-:R-:W4:Y:S04]  /*3d90*/  LDL.LU R217, [R1+0x4c] ;  /* 0x00004c0001d97983 */ /* 0x010f280000300800 */
[----:B0-----:R-:W4:Y:S04]  /*3da0*/  LDL.LU R218, [R1+0x50] ;  /* 0x0000500001da7983 */ /* 0x001f280000300800 */
[----:B------:R-:W4:Y:S04]  /*3db0*/  LDL.LU R219, [R1+0x54] ;  /* 0x0000540001db7983 */ /* 0x000f280000300800 */
[----:B------:R-:W4:Y:S04]  /*3dc0*/  LDL.LU R220, [R1+0x58] ;  /* 0x0000580001dc7983 */ /* 0x000f280000300800 */
[----:B------:R-:W4:Y:S04]  /*3dd0*/  LDL.LU R221, [R1+0x5c] ;  /* 0x00005c0001dd7983 */ /* 0x000f280000300800 */
[----:B------:R-:W4:Y:S04]  /*3de0*/  LDL.LU R222, [R1+0x60] ;  /* 0x0000600001de7983 */ /* 0x000f280000300800 */
[----:B------:R-:W4:Y:S04]  /*3df0*/  LDL.LU R223, [R1+0x64] ;  /* 0x0000640001df7983 */ /* 0x000f280000300800 */
[----:B------:R-:W4:Y:S04]  /*3e00*/  LDL.LU R224, [R1+0x68] ;  /* 0x0000680001e07983 */ /* 0x000f280000300800 */
[----:B-1----:R-:W4:Y:S04]  /*3e10*/  LDL.LU R225, [R1+0x6c] ;  /* 0x00006c0001e17983 */ /* 0x002f280000300800 */
[----:B------:R-:W4:Y:S04]  /*3e20*/  LDL.LU R226, [R1+0x70] ;  /* 0x0000700001e27983 */ /* 0x000f280000300800 */
[----:B------:R-:W4:Y:S01]  /*3e30*/  LDL.LU R227, [R1+0x74] ;  /* 0x0000740001e37983 */ /* 0x000f220000300800 */
[----:B------:R-:W-:-:S05]  /*3e40*/  FADD R211, R135, R211 ;  /* 0x000000d387d37221 */ /* 0x000fca0000000000 */
[----:B------:R0:W-:Y:S01]  /*3e50*/  STL [R1+0x34], R211 ;  /* 0x000034d301007387 */ /* 0x0001e20000100800 */
[----:B------:R-:W-:-:S03]  /*3e60*/  FADD R212, R136, R212 ;  /* 0x000000d488d47221 */ /* 0x000fc60000000000 */
[----:B0-----:R1:W5:Y:S01]  /*3e70*/  LDL.LU R211, [R1+0xd0] ;  /* 0x0000d00001d37983 */ /* 0x0013620000300800 */
[----:B------:R-:W-:-:S03]  /*3e80*/  FADD R213, R137, R213 ;  /* 0x000000d589d57221 */ /* 0x000fc60000000000 */
[----:B------:R0:W-:Y:S01]  /*3e90*/  STL [R1+0x38], R212 ;  /* 0x000038d401007387 */ /* 0x0001e20000100800 */
[----:B------:R-:W-:-:S01]  /*3ea0*/  FADD R214, R138, R214 ;  /* 0x000000d68ad67221 */ /* 0x000fc20000000000 */
[----:B--2---:R-:W-:Y:S02]  /*3eb0*/  FADD R215, R139, R215 ;  /* 0x000000d78bd77221 */ /* 0x004fe40000000000 */
[----:B0-----:R1:W5:Y:S01]  /*3ec0*/  LDL.LU R212, [R1+0xcc] ;  /* 0x0000cc0001d47983 */ /* 0x0013620000300800 */
[----:B---3--:R-:W-:-:S03]  /*3ed0*/  FADD R216, R140, R216 ;  /* 0x000000d88cd87221 */ /* 0x008fc60000000000 */
[----:B------:R0:W-:Y:S01]  /*3ee0*/  STL [R1+0x3c], R213 ;  /* 0x00003cd501007387 */ /* 0x0001e20000100800 */
[----:B----4-:R-:W-:-:S03]  /*3ef0*/  FADD R217, R141, R217 ;  /* 0x000000d98dd97221 */ /* 0x010fc60000000000 */
[----:B0-----:R1:W5:Y:S01]  /*3f00*/  LDL.LU R213, [R1+0xc8] ;  /* 0x0000c80001d57983 */ /* 0x0013620000300800 */
[----:B------:R-:W-:-:S03]  /*3f10*/  FADD R218, R142, R218 ;  /* 0x000000da8eda7221 */ /* 0x000fc60000000000 */
[----:B------:R0:W-:Y:S01]  /*3f20*/  STL [R1+0x40], R214 ;  /* 0x000040d601007387 */ /* 0x0001e20000100800 */
[----:B------:R-:W-:-:S01]  /*3f30*/  FADD R219, R143, R219 ;  /* 0x000000db8fdb7221 */ /* 0x000fc20000000000 */
[----:B------:R-:W-:Y:S02]  /*3f40*/  FADD R220, R144, R220 ;  /* 0x000000dc90dc7221 */ /* 0x000fe40000000000 */
[----:B0-----:R1:W5:Y:S04]  /*3f50*/  LDL.LU R214, [R1+0xc4] ;  /* 0x0000c40001d67983 */ /* 0x0013680000300800 */
[----:B------:R0:W-:Y:S01]  /*3f60*/  STL [R1+0x44], R215 ;  /* 0x000044d701007387 */ /* 0x0001e20000100800 */
[----:B------:R-:W-:-:S01]  /*3f70*/  FADD R221, R145, R221 ;  /* 0x000000dd91dd7221 */ /* 0x000fc20000000000 */
[----:B------:R-:W-:-:S02]  /*3f80*/  FADD R222, R146, R222 ;  /* 0x000000de92de7221 */ /* 0x000fc40000000000 */
[----:B0-----:R1:W5:Y:S04]  /*3f90*/  LDL.LU R215, [R1+0xc0] ;  /* 0x0000c00001d77983 */ /* 0x0013680000300800 */
[----:B------:R0:W-:Y:S01]  /*3fa0*/  STL [R1+0x48], R216 ;  /* 0x000048d801007387 */ /* 0x0001e20000100800 */
[----:B------:R-:W-:-:S03]  /*3fb0*/  FADD R223, R147, R223 ;  /* 0x000000df93df7221 */ /* 0x000fc60000000000 */
        /* <DEDUP_REMOVED lines=13> */
[----:B------:R0:W-:Y:S04]  /*4090*/  STL [R1+0x5c], R221 ;  /* 0x00005cdd01007387 */ /* 0x0001e80000100800 */
        /* <DEDUP_REMOVED lines=12> */
[----:B0-----:R1:W5:Y:S01]  /*4160*/  LDL.LU R227, [R1+0x90] ;  /* 0x0000900001e37983 */ /* 0x0013620000300800 */
[----:B------:R-:W-:-:S05]  /*4170*/  UMOV UR6, URZ ;  /* 0x0000003f00067c82 */ /* 0x000fca0008000000 */
.L_x_29:
[----:B------:R-:W-:Y:S05]  /*4180*/  @!P1 BRA `(.L_x_30) ;  /* 0x0000000000049947 */ /* 0x000fea0003800000 */
[----:B------:R-:W-:Y:S01]  /*4190*/  BPT.TRAP 0x1 ;  /* 0x000000040000795c */ /* 0x000fe20000300000 */
.L_x_30:
[----:B------:R3:W-:Y:S04]  /*41a0*/  STL [R1+0x94], R2 ;  /* 0x0000940201007387 */ /* 0x0007e80000100800 */
[----:B---3--:R-:W3:Y:S04]  /*41b0*/  LDL R2, [R1+0x78] ;  /* 0x0000780001027983 */ /* 0x008ee80000100800 */
[----:B-----5:R4:W-:Y:S04]  /*41c0*/  STL [R1+0x90], R0 ;  /* 0x0000900001007387 */ /* 0x0209e80000100800 */
[----:B----4-:R-:W4:Y:S01]  /*41d0*/  LDL R0, [R1+0x7c] ;  /* 0x00007c0001007983 */ /* 0x010f220000100800 */
[----:B0-----:R-:W-:Y:S01]  /*41e0*/  IMAD.U32 R229, RZ, RZ, UR17 ;  /* 0x00000011ffe57e24 */ /* 0x001fe2000f8e00ff */
[----:B---3--:R-:W-:-:S02]  /*41f0*/  ISETP.NE.AND P0, PT, R2, RZ, PT ;  /* 0x000000ff0200720c */ /* 0x008fc40003f05270 */
[----:B------:R0:W5:Y:S11]  /*4200*/  LDL.LU R2, [R1+0x94] ;  /* 0x0000940001027983 */ /* 0x0001760000300800 */
[----:B------:R-:W-:-:S05]  /*4210*/  @P0 LEA R229, R229, UR14, 0x3 ;  /* 0x0000000ee5e50c11 */ /* 0x000fca000f8e18ff */
[----:B------:R-:W-:-:S05]  /*4220*/  @P0 VIADD R229, R229, 0x90 ;  /* 0x00000090e5e50836 */ /* 0x000fca0000000000 */
[----:B----4-:R-:W-:Y:S02]  /*4230*/  @P0 PRMT R229, R0, 0x654, R229 ;  /* 0x0000065400e50816 */ /* 0x010fe400000000e5 */
[----:B------:R0:W5:Y:S01]  /*4240*/  LDL.LU R0, [R1+0x90] ;  /* 0x0000900001007983 */ /* 0x0001620000300800 */
[----:B------:R-:W-:Y:S01]  /*4250*/  UISETP.GT.U32.AND UP0, UPT, UR13, 0x1, UPT ;  /* 0x000000010d00788c */ /* 0x000fe2000bf04070 */
[----:B------:R0:W-:Y:S05]  /*4260*/  @P0 SYNCS.ARRIVE.TRANS64.RED.A1T0 RZ, [R229+URZ], RZ ;  /* 0x000000ffe5ff09a7 */ /* 0x0001ea000810043f */
[----:B------:R-:W-:-:S13]  /*4270*/  PLOP3.LUT P0, PT, PT, PT, UP0, 0x80, 0x0 ;  /* 0x000000000000781c */ /* 0x000fda0003f0f008 */
[----:B0-----:R-:W-:Y:S05]  /*4280*/  @P0 BRA `(.L_x_31) ;  /* 0x0000000000040947 */ /* 0x001fea0003800000 */
[----:B------:R-:W-:Y:S01]  /*4290*/  BPT.TRAP 0x1 ;  /* 0x000000040000795c */ /* 0x000fe20000300000 */
.L_x_31:
[----:B------:R-:W-:Y:S01]  /*42a0*/  UIADD3 UR16, UR16, 0x1, URZ ;  /* 0x0000000110107890 */ /* 0x000fe2000fffe03f */
[C---:B------:R-:W-:Y:S01]  /*42b0*/  ISETP.GT.AND P0, PT, R228.reuse, 0x1, PT ;  /* 0x00000001e400780c */ /* 0x040fe20003f04270 */
[----:B------:R-:W-:Y:S01]  /*42c0*/  UIADD3 UR17, UR17, 0x1, URZ ;  /* 0x0000000111117890 */ /* 0x000fe2000fffe03f */
[----:B------:R-:W-:Y:S01]  /*42d0*/  VIADD R228, R228, 0xffffffff ;  /* 0xffffffffe4e47836 */ /* 0x000fe20000000000 */
[----:B------:R-:W-:Y:S02]  /*42e0*/  UISETP.NE.AND UP0, UPT, UR16, 0x12, UPT ;  /* 0x000000121000788c */ /* 0x000fe4000bf05270 */
[----:B------:R-:W-:Y:S02]  /*42f0*/  UISETP.NE.AND UP1, UPT, UR17, 0x12, UPT ;  /* 0x000000121100788c */ /* 0x000fe4000bf25270 */
[----:B------:R-:W-:Y:S02]  /*4300*/  USEL UR8, URZ, 0x1, UP0 ;  /* 0x000000013f087887 */ /* 0x000fe40008000000 */
[----:B------:R-:W-:-:S02]  /*4310*/  USEL UR16, UR16, URZ, UP0 ;  /* 0x0000003f10107287 */ /* 0x000fc40008000000 */
[----:B------:R-:W-:Y:S02]  /*4320*/  USEL UR17, UR17, URZ, UP1 ;  /* 0x0000003f11117287 */ /* 0x000fe40008800000 */
[----:B------:R-:W-:Y:S01]  /*4330*/  LOP3.LUT R227, R227, UR8, RZ, 0x3c, !PT ;  /* 0x00000008e3e37c12 */ /* 0x000fe2000f8e3cff */
[----:B------:R-:W-:Y:S01]  /*4340*/  UMOV UR8, 0x1 ;  /* 0x0000000100087882 */ /* 0x000fe20000000000 */
[----:B------:R-:W-:Y:S08]  /*4350*/  @P0 BRA `(.L_x_32) ;  /* 0xffffffec007c0947 */ /* 0x000ff0000383ffff */
.L_x_24:
[----:B------:R-:W-:-:S04]  /*4360*/  UISETP.NE.AND UP0, UPT, UR6, URZ, UPT ;  /* 0x0000003f0600728c */ /* 0x000fc8000bf05270 */
[----:B------:R-:W-:-:S06]  /*4370*/  USEL UR6, URZ, 0x1, !UP0 ;  /* 0x000000013f067887 */ /* 0x000fcc000c000000 */
[----:B------:R-:W-:-:S13]  /*4380*/  ISETP.NE.AND P0, PT, RZ, UR6, PT ;  /* 0x00000006ff007c0c */ /* 0x000fda000bf05270 */
[----:B------:R-:W-:Y:S05]  /*4390*/  @!P0 BRA `(.L_x_33) ;  /* 0x0000000c00dc8947 */ /* 0x000fea0003800000 */
[----:B------:R-:W3:Y:S04]  /*43a0*/  LDL.LU R227, [R1+0x74] ;  /* 0x0000740001e37983 */ /* 0x000ee80000300800 */
[----:B---3--:R0:W-:Y:S04]  /*43b0*/  STL [R1+0x90], R227 ;  /* 0x000090e301007387 */ /* 0x0081e80000100800 */
[----:B0-----:R-:W3:Y:S04]  /*43c0*/  LDL.LU R227, [R1+0x70] ;  /* 0x0000700001e37983 */ /* 0x001ee80000300800 */
        /* <DEDUP_REMOVED lines=55> */
[----:B0-----:R-:W3:Y:S01]  /*4740*/  LDL.LU R227, [R1] ;  /* 0x0000000001e37983 */ /* 0x001ee20000300800 */
[----:B------:R-:W-:-:S02]  /*4750*/  WARPGROUP.DEPBAR.LE gsb0, 0x0 ;  /* 0x00008000000079c5 */ /* 0x000fc40000010000 */
[----:B------:R-:W-:Y:S01]  /*4760*/  FADD R226, R24, R226 ;  /* 0x000000e218e27221 */ /* 0x000fe20000000000 */
        /* <DEDUP_REMOVED lines=95> */
[----:B-----5:R-:W-:Y:S01]  /*4d60*/  FADD R2, R120, R2 ;  /* 0x0000000278027221 */ /* 0x020fe20000000000 */
[----:B------:R-:W-:Y:S01]  /*4d70*/  FADD R0, R121, R0 ;  /* 0x0000000079007221 */ /* 0x000fe20000000000 */
[----:B---3--:R-:W-:-:S05]  /*4d80*/  FADD R227, R122, R227 ;  /* 0x000000e37ae37221 */ /* 0x008fca0000000000 */
[----:B------:R0:W-:Y:S04]  /*4d90*/  STL [R1], R227 ;  /* 0x000000e301007387 */ /* 0x0001e80000100800 */
[----:B0-----:R-:W3:Y:S02]  /*4da0*/  LDL.LU R227, [R1+0x100] ;  /* 0x0001000001e37983 */ /* 0x001ee40000300800 */
[----:B---3--:R-:W-:-:S05]  /*4db0*/  FADD R227, R123, R227 ;  /* 0x000000e37be37221 */ /* 0x008fca0000000000 */
[----:B------:R0:W-:Y:S04]  /*4dc0*/  STL [R1+0x4], R227 ;  /* 0x000004e301007387 */ /* 0x0001e80000100800 */
        /* <DEDUP_REMOVED lines=83> */
[----:B------:R0:W-:Y:S02]  /*5300*/  STL [R1+0x74], R227 ;  /* 0x000074e301007387 */ /* 0x0001e40000100800 */
.L_x_33:
[----:B------:R-:W-:Y:S02]  /*5310*/  WARPGROUP.DEPBAR.LE gsb0, 0x0 ;  /* 0x00008000000079c5 */ /* 0x000fe40000010000 */
[----:B------:R-:W3:Y:S02]  /*5320*/  LDC R24, c[0x0][0x28c] ;  /* 0x0000a300ff187b82 */ /* 0x000ee40000000800 */
[----:B---3--:R-:W-:-:S13]  /*5330*/  ISETP.GE.AND P0, PT, R24, 0x1, PT ;  /* 0x000000011800780c */ /* 0x008fda0003f06270 */
[----:B------:R-:W-:Y:S05]  /*5340*/  @!P0 BRA `(.L_x_34) ;  /* 0x0000000000648947 */ /* 0x000fea0003800000 */
[----:B------:R-:W-:-:S06]  /*5350*/  UISETP.NE.AND UP0, UPT, UR22, 0x3, UPT ;  /* 0x000000031600788c */ /* 0x000fcc000bf05270 */
[----:B------:R-:W-:-:S13]  /*5360*/  PLOP3.LUT P0, PT, PT, PT, UP0, 0x80, 0x0 ;  /* 0x000000000000781c */ /* 0x000fda0003f0f008 */
[----:B------:R-:W-:Y:S05]  /*5370*/  @!P0 BRA `(.L_x_35) ;  /* 0x0000000000048947 */ /* 0x000fea0003800000 */
[----:B------:R-:W-:Y:S01]  /*5380*/  BPT.TRAP 0x1 ;  /* 0x000000040000795c */ /* 0x000fe20000300000 */
.L_x_35:
[----:B0-----:R-:W3:Y:S01]  /*5390*/  LDL R227, [R1+0x78] ;  /* 0x0000780001e37983 */ /* 0x001ee20000100800 */
[----:B------:R-:W-:Y:S01]  /*53a0*/  BSSY B0, `(.L_x_36) ;  /* 0x000000f000007945 */ /* 0x000fe20003800000 */
[----:B---3--:R-:W-:-:S13]  /*53b0*/  ISETP.NE.AND P0, PT, R227, RZ, PT ;  /* 0x000000ffe300720c */ /* 0x008fda0003f05270 */
[----:B------:R-:W-:Y:S05]  /*53c0*/  @!P0 BRA `(.L_x_37) ;  /* 0x0000000000308947 */ /* 0x000fea0003800000 */
[----:B------:R-:W3:Y:S01]  /*53d0*/  LDL R227, [R1+0x7c] ;  /* 0x00007c0001e37983 */ /* 0x000ee20000100800 */
[----:B------:R-:W-:-:S04]  /*53e0*/  UISETP.LT.AND UP0, UPT, UR12, 0x1, UPT ;  /* 0x000000010c00788c */ /* 0x000fc8000bf01270 */
[----:B------:R-:W-:-:S04]  /*53f0*/  USEL UR8, UR12, 0x1, UP0 ;  /* 0x000000010c087887 */ /* 0x000fc80008000000 */
[----:B------:R-:W-:-:S04]  /*5400*/  UIADD3 UR8, UR5, UR12, -UR8 ;  /* 0x0000000c05087290 */ /* 0x000fc8000fffe808 */
[----:B------:R-:W-:-:S04]  /*5410*/  UIMAD.WIDE.U32 UR6, UR8, 0x38e38e39, URZ ;  /* 0x38e38e39080678a5 */ /* 0x000fc8000f8e003f */
[----:B------:R-:W-:-:S04]  /*5420*/  USHF.R.U32.HI UR6, URZ, 0x2, UR7 ;  /* 0x000000023f067899 */ /* 0x000fc80008011607 */
[----:B------:R-:W-:-:S04]  /*5430*/  UIMAD UR8, UR6, -0x12, UR8 ;  /* 0xffffffee060878a4 */ /* 0x000fc8000f8e0208 */
[----:B------:R-:W-:-:S04]  /*5440*/  ULEA UR8, UR8, UR14, 0x3 ;  /* 0x0000000e08087291 */ /* 0x000fc8000f8e183f */
[----:B------:R-:W-:-:S06]  /*5450*/  UIADD3 UR8, UR8, 0x90, URZ ;  /* 0x0000009008087890 */ /* 0x000fcc000fffe03f */
[----:B------:R-:W-:-:S05]  /*5460*/  IMAD.U32 R24, RZ, RZ, UR8 ;  /* 0x00000008ff187e24 */ /* 0x000fca000f8e00ff */
[----:B---3--:R-:W-:-:S04]  /*5470*/  PRMT R24, R227, 0x654, R24 ;  /* 0x00000654e3187816 */ /* 0x008fc80000000018 */
[----:B------:R0:W-:Y:S03]  /*5480*/  SYNCS.ARRIVE.TRANS64.RED.A1T0 RZ, [R24+URZ], RZ ;  /* 0x000000ff18ff79a7 */ /* 0x0001e6000810043f */
.L_x_37:
[----:B------:R-:W-:Y:S05]  /*5490*/  BSYNC B0 ;  /* 0x0000000000007941 */ /* 0x000fea0003800000 */
.L_x_36:
[----:B------:R-:W-:-:S06]  /*54a0*/  UISETP.GT.U32.AND UP0, UPT, UR13, 0x1, UPT ;  /* 0x000000010d00788c */ /* 0x000fcc000bf04070 */
[----:B------:R-:W-:-:S13]  /*54b0*/  PLOP3.LUT P0, PT, PT, PT, UP0, 0x80, 0x0 ;  /* 0x000000000000781c */ /* 0x000fda0003f0f008 */
[----:B------:R-:W-:Y:S05]  /*54c0*/  @P0 BRA `(.L_x_34) ;  /* 0x0000000000040947 */ /* 0x000fea0003800000 */
[----:B------:R-:W-:Y:S01]  /*54d0*/  BPT.TRAP 0x1 ;  /* 0x000000040000795c */ /* 0x000fe20000300000 */
.L_x_34:
[----:B-----5:R3:W-:Y:S01]  /*54e0*/  STL [R1+0x94], R2 ;  /* 0x0000940201007387 */ /* 0x0207e20000100800 */
[----:B------:R-:W4:Y:S01]  /*54f0*/  LDC R28, c[0x0][0x288] ;  /* 0x0000a200ff1c7b82 */ /* 0x000f220000000800 */
[----:B------:R-:W-:Y:S02]  /*5500*/  UIADD3 UR9, UR12, UR5, URZ ;  /* 0x000000050c097290 */ /* 0x000fe4000fffe03f */
[----:B------:R0:W-:Y:S01]  /*5510*/  STL [R1+0x90], R0 ;  /* 0x0000900001007387 */ /* 0x0001e20000100800 */
[----:B------:R-:W-:Y:S01]  /*5520*/  USHF.R.S32.HI UR10, URZ, 0x1f, UR23 ;  /* 0x0000001f3f0a7899 */ /* 0x000fe20008011417 */
[----:B------:R-:W-:Y:S01]  /*5530*/  ULDC.64 UR14, c[0x0][0x5d0] ;  /* 0x00017400000e7ab9 */ /* 0x000fe20000000a00 */
[----:B------:R-:W-:Y:S01]  /*5540*/  ULDC UR11, c[0x0][0x284] ;  /* 0x0000a100000b7ab9 */ /* 0x000fe20000000800 */
[----:B---3--:R-:W3:Y:S01]  /*5550*/  S2R R2, SR_TID.X ;  /* 0x0000000000027919 */ /* 0x008ee20000002100 */
[----:B0-----:R-:W2:Y:S04]  /*5560*/  LDL.LU R0, [R1+0x88] ;  /* 0x0000880001007983 */ /* 0x001ea80000300800 */
[----:B------:R-:W4:Y:S01]  /*5570*/  LDL.LU R227, [R1+0x8c] ;  /* 0x00008c0001e37983 */ /* 0x000f220000300800 */
[----:B------:R-:W-:-:S02]  /*5580*/  UISETP.GT.U32.AND UP0, UPT, UR9, 0x11, UPT ;  /* 0x000000110900788c */ /* 0x000fc4000bf04070 */
[----:B------:R-:W-:Y:S01]  /*5590*/  UISETP.GE.U32.AND UP1, UPT, UR12, 0x12, UPT ;  /* 0x000000120c00788c */ /* 0x000fe2000bf26070 */
[--C-:B---3--:R-:W-:Y:S02]  /*55a0*/  SHF.R.U32.HI R24, RZ, 0x2, R2.reuse ;  /* 0x00000002ff187819 */ /* 0x108fe40000011602 */
[----:B------:R-:W-:Y:S02]  /*55b0*/  LOP3.LUT R26, R2, 0x60, RZ, 0xc0, !PT ;  /* 0x00000060021a7812 */ /* 0x000fe400078ec0ff */
[----:B------:R-:W-:Y:S02]  /*55c0*/  SHF.R.U32.HI R27, RZ, 0x7, R2 ;  /* 0x00000007ff1b7819 */ /* 0x000fe40000011602 */
[----:B------:R-:W-:Y:S02]  /*55d0*/  LOP3.LUT R25, R24, 0x7, RZ, 0xc0, !PT ;  /* 0x0000000718197812 */ /* 0x000fe400078ec0ff */
[----:B------:R-:W-:Y:S02]  /*55e0*/  SHF.R.U32.HI R26, RZ, 0x1, R26 ;  /* 0x00000001ff1a7819 */ /* 0x000fe4000001161a */
[----:B------:R-:W-:-:S02]  /*55f0*/  LOP3.LUT R24, R27, 0x1, RZ, 0xc0, !PT ;  /* 0x000000011b187812 */ /* 0x000fc400078ec0ff */
[----:B------:R-:W-:-:S03]  /*5600*/  IADD3 R29, RZ, -R26, -R25 ;  /* 0x8000001aff1d7210 */ /* 0x000fc60007ffe819 */
[C---:B------:R-:W-:Y:S02]  /*5610*/  IMAD.SHL.U32 R30, R24.reuse, 0x40, RZ ;  /* 0x00000040181e7824 */ /* 0x040fe400078e00ff */
[----:B------:R-:W-:Y:S02]  /*5620*/  IMAD R29, R24, -0x40, R29 ;  /* 0xffffffc0181d7824 */ /* 0x000fe400078e021d */
[----:B------:R-:W-:Y:S01]  /*5630*/  IMAD.SHL.U32 R24, R2, 0x2, RZ ;  /* 0x0000000202187824 */ /* 0x000fe200078e00ff */
[----:B------:R-:W-:-:S04]  /*5640*/  LOP3.LUT R27, R30, 0x40, R25, 0xe2, !PT ;  /* 0x000000401e1b7812 */ /* 0x000fc800078ee219 */
[----:B------:R-:W-:Y:S02]  /*5650*/  LOP3.LUT R30, R24, 0x6, RZ, 0xc0, !PT ;  /* 0x00000006181e7812 */ /* 0x000fe400078ec0ff */
[----:B------:R-:W-:Y:S02]  /*5660*/  LOP3.LUT R24, R2, 0x3, RZ, 0xc0, !PT ;  /* 0x0000000302187812 */ /* 0x000fe400078ec0ff */
[----:B------:R0:W5:Y:S01]  /*5670*/  LDL.LU R2, [R1+0x94] ;  /* 0x0000940001027983 */ /* 0x0001620000300800 */
[----:B------:R-:W-:Y:S01]  /*5680*/  UIMAD.WIDE.U32 UR6, UR9, 0x38e38e39, URZ ;  /* 0x38e38e39090678a5 */ /* 0x000fe2000f8e003f */
[----:B--2---:R-:W-:Y:S01]  /*5690*/  PRMT R30, R30, 0x6540, R0 ;  /* 0x000065401e1e7816 */ /* 0x004fe20000000000 */
[----:B------:R-:W-:Y:S02]  /*56a0*/  IMAD.SHL.U32 R35, R0, 0x100, RZ ;  /* 0x0000010000237824 */ /* 0x000fe400078e00ff */
[----:B------:R0:W5:Y:S01]  /*56b0*/  LDL.LU R0, [R1+0x90] ;  /* 0x0000900001007983 */ /* 0x0001620000300800 */
[----:B----4-:R-:W-:Y:S01]  /*56c0*/  IMAD R34, R24, -0x2, R28 ;  /* 0xfffffffe18227824 */ /* 0x010fe200078e021c */
[----:B------:R-:W-:Y:S01]  /*56d0*/  UIMAD UR5, UR10, UR14, URZ ;  /* 0x0000000e0a0572a4 */ /* 0x000fe2000f8e023f */
[----:B------:R-:W-:Y:S01]  /*56e0*/  ISETP.GE.AND P0, PT, R35, R28, PT ;  /* 0x0000001c2300720c */ /* 0x000fe20003f06270 */
[C---:B------:R-:W-:Y:S01]  /*56f0*/  IMAD.SHL.U32 R28, R227.reuse, 0x80, RZ ;  /* 0x00000080e31c7824 */ /* 0x040fe200078e00ff */
[----:B------:R-:W-:Y:S01]  /*5700*/  UISETP.LT.U32.AND UP0, UPT, UR12, 0x12, UP0 ;  /* 0x000000120c00788c */ /* 0x000fe20008701070 */
[--C-:B------:R-:W-:Y:S01]  /*5710*/  SHF.R.S32.HI R31, RZ, 0x1f, R30.reuse ;  /* 0x0000001fff1f7819 */ /* 0x100fe2000001141e */
[----:B------:R-:W-:Y:S01]  /*5720*/  UIMAD UR8, UR23, UR15, UR5 ;  /* 0x0000000f170872a4 */ /* 0x000fe2000f8e0205 */
[----:B------:R-:W-:Y:S01]  /*5730*/  IMAD.U32 R25, RZ, RZ, UR14 ;  /* 0x0000000eff197e24 */ /* 0x000fe2000f8e00ff */
[C---:B------:R-:W-:Y:S01]  /*5740*/  ISETP.GE.OR P0, PT, R28.reuse, UR11, P0 ;  /* 0x0000000b1c007c0c */ /* 0x040fe20008706670 */
[----:B------:R-:W-:Y:S01]  /*5750*/  USEL UR5, URZ, 0x1, !UP0 ;  /* 0x000000013f057887 */ /* 0x000fe2000c000000 */
[----:B------:R-:W-:Y:S01]  /*5760*/  IMAD.WIDE R32, R227, 0x80, RZ ;  /* 0x00000080e3207825 */ /* 0x000fe200078e02ff */
[----:B------:R-:W-:Y:S01]  /*5770*/  USHF.R.U32.HI UR6, URZ, 0x2, UR7 ;  /* 0x000000023f067899 */ /* 0x000fe20008011607 */
[----:B------:R-:W-:Y:S01]  /*5780*/  IADD3 R38, -R28, UR11, R29 ;  /* 0x0000000b1c267c10 */ /* 0x000fe2000fffe11d */
[----:B------:R-:W-:Y:S01]  /*5790*/  ULOP3.LUT UR4, UR4, UR5, URZ, 0x3c, !UPT ;  /* 0x0000000504047292 */ /* 0x000fe2000f8e3c3f */
[----:B------:R-:W-:Y:S01]  /*57a0*/  IMAD.WIDE.U32 R24, R25, UR23, R30 ;  /* 0x0000001719187c25 */ /* 0x000fe2000f8e001e */
[----:B------:R-:W-:Y:S01]  /*57b0*/  UIMAD UR5, UR6, -0x12, UR9 ;  /* 0xffffffee060578a4 */ /* 0x000fe2000f8e0209 */
[----:B------:R-:W-:Y:S01]  /*57c0*/  LOP3.LUT R39, R32, R27, R26, 0xfe, !PT ;  /* 0x0000001b20277212 */ /* 0x000fe200078efe1a */
[----:B------:R-:W-:Y:S01]  /*57d0*/  @UP1 ULOP3.LUT UR4, UR4, 0x1, UR6, 0x78, !UPT ;  /* 0x0000000104041892 */ /* 0x000fe2000f8e7806 */
[----:B------:R-:W-:-:S02]  /*57e0*/  VIADD R25, R25, UR8 ;  /* 0x0000000819197c36 */ /* 0x000fc40008000000 */
[----:B------:R-:W-:Y:S02]  /*57f0*/  IMAD.IADD R35, R34, 0x1, -R35 ;  /* 0x0000000122237824 */ /* 0x000fe400078e0a23 */
[----:B------:R-:W-:Y:S01]  /*5800*/  IMAD.MOV.U32 R34, RZ, RZ, -0x1 ;  /* 0xffffffffff227424 */ /* 0x000fe200078e00ff */
[----:B0-----:R-:W-:Y:S06]  /*5810*/  @P0 BRA `(.L_x_38) ;  /* 0x0000008c00980947 */ /* 0x001fec0003800000 */
[----:B------:R-:W0:Y:S01]  /*5820*/  LDC.64 R28, c[0x0][0x5c8] ;  /* 0x00017200ff1c7b82 */ /* 0x000e220000000a00 */
[----:B------:R-:W-:Y:S01]  /*5830*/  ULDC.64 UR6, c[0x0][0x5c0] ;  /* 0x0001700000067ab9 */ /* 0x000fe20000000a00 */
[----:B------:R-:W-:Y:S01]  /*5840*/  BSSY B0, `(.L_x_38) ;  /* 0x00008e3000007945 */ /* 0x000fe20003800000 */
[-C--:B0-----:R-:W-:Y:S02]  /*5850*/  IMAD R26, R33, R28.reuse, RZ ;  /* 0x0000001c211a7224 */ /* 0x081fe400078e02ff */
[----:B------:R-:W-:-:S04]  /*5860*/  IMAD.WIDE.U32 R24, R39, R28, R24 ;  /* 0x0000001c27187225 */ /* 0x000fc800078e0018 */
[----:B------:R-:W-:Y:S01]  /*5870*/  IMAD R27, R39, R29, R26 ;  /* 0x0000001d271b7224 */ /* 0x000fe200078e021a */
[----:B------:R-:W-:Y:S02]  /*5880*/  LEA R26, P0, R28, R24, 0x3 ;  /* 0x000000181c1a7211 */ /* 0x000fe400078018ff */
[----:B------:R-:W-:Y:S01]  /*5890*/  IADD3 R24, P1, R24, UR6, RZ ;  /* 0x0000000618187c10 */ /* 0x000fe2000ff3e0ff */
[----:B------:R-:W-:Y:S01]  /*58a0*/  IMAD.IADD R27, R25, 0x1, R27 ;  /* 0x00000001191b7824 */ /* 0x000fe200078e021b */
[----:B------:R-:W-:-:S04]  /*58b0*/  IADD3 R26, P3, R26, UR6, RZ ;  /* 0x000000061a1a7c10 */ /* 0x000fc8000ff7e0ff */
[----:B------:R-:W-:Y:S02]  /*58c0*/  LEA.HI.X R28, R28, R27, R29, 0x3, P0 ;  /* 0x0000001b1c1c7211 */ /* 0x000fe400000f1c1d */
[----:B------:R-:W-:Y:S02]  /*58d0*/  FSETP.NEU.AND P0, PT, RZ, UR21, PT ;  /* 0x00000015ff007c0b */ /* 0x000fe4000bf0d000 */
[----:B------:R-:W-:Y:S02]  /*58e0*/  IADD3.X R25, R27, UR7, RZ, P1, !PT ;  /* 0x000000071b197c10 */ /* 0x000fe40008ffe4ff */
[----:B------:R-:W-:-:S09]  /*58f0*/  IADD3.X R27, R28, UR7, RZ, P3, !PT ;  /* 0x000000071c1b7c10 */ /* 0x000fd20009ffe4ff */
[----:B------:R-:W-:Y:S05]  /*5900*/  @!P0 BRA `(.L_x_39) ;  /* 0x0000006800d88947 */ /* 0x000fea0003800000 */
[----:B------:R-:W-:Y:S01]  /*5910*/  ULDC.64 UR8, c[0x0][0x5b8] ;  /* 0x00016e0000087ab9 */ /* 0x000fe20000000a00 */
[----:B------:R-:W-:Y:S01]  /*5920*/  ISETP.GE.AND P0, PT, R38, 0x1, PT ;  /* 0x000000012600780c */ /* 0x000fe20003f06270 */
[----:B------:R-:W-:Y:S02]  /*5930*/  UIMAD UR6, UR10, UR8, URZ ;  /* 0x000000080a0672a4 */ /* 0x000fe4000f8e023f */
[----:B------:R-:W-:Y:S01]  /*5940*/  IMAD.U32 R29, RZ, RZ, UR8 ;  /* 0x00000008ff1d7e24 */ /* 0x000fe2000f8e00ff */
[----:B------:R-:W-:Y:S01]  /*5950*/  BSSY B1, `(.L_x_40) ;  /* 0x000000f000017945 */ /* 0x000fe20003800000 */
[----:B------:R-:W-:Y:S01]  /*5960*/  ISETP.LT.OR P4, PT, R35, 0x1, !P0 ;  /* 0x000000012300780c */ /* 0x000fe20004781670 */
[----:B------:R-:W-:Y:S02]  /*5970*/  UIMAD UR6, UR23, UR9, UR6 ;  /* 0x00000009170672a4 */ /* 0x000fe4000f8e0206 */
[----:B------:R-:W-:Y:S01]  /*5980*/  IMAD.WIDE.U32 R30, R29, UR23, R30 ;  /* 0x000000171d1e7c25 */ /* 0x000fe2000f8e001e */
[----:B------:R-:W-:-:S03]  /*5990*/  ULDC.64 UR8, c[0x0][0x5a8] ;  /* 0x00016a0000087ab9 */ /* 0x000fc60000000a00 */
[----:B------:R-:W-:Y:S01]  /*59a0*/  VIADD R31, R31, UR6 ;  /* 0x000000061f1f7c36 */ /* 0x000fe20008000000 */
[----:B------:R-:W-:Y:S02]  /*59b0*/  ULDC.64 UR6, c[0x0][0x5b0] ;  /* 0x00016c0000067ab9 */ /* 0x000fe40000000a00 */
[----:B------:R-:W-:Y:S02]  /*59c0*/  IMAD R36, R33, UR6, RZ ;  /* 0x0000000621247c24 */ /* 0x000fe4000f8e02ff */
[----:B------:R-:W-:-:S04]  /*59d0*/  IMAD.WIDE.U32 R28, R39, UR6, R30 ;  /* 0x00000006271c7c25 */ /* 0x000fc8000f8e001e */
[--C-:B------:R-:W-:Y:S01]  /*59e0*/  IMAD R37, R39, UR7, R36.reuse ;  /* 0x0000000727257c24 */ /* 0x100fe2000f8e0224 */
[----:B------:R-:W-:Y:S02]  /*59f0*/  IADD3 R28, P1, R28, UR8, RZ ;  /* 0x000000081c1c7c10 */ /* 0x000fe4000ff3e0ff */
[----:B------:R-:W-:Y:S02]  /*5a00*/  PRMT R36, RZ, 0x7610, R36 ;  /* 0x00007610ff247816 */ /* 0x000fe40000000024 */
[----:B------:R-:W-:Y:S01]  /*5a10*/  IADD3.X R29, R29, UR9, R37, P1, !PT ;  /* 0x000000091d1d7c10 */ /* 0x000fe20008ffe425 */
[----:B------:R-:W-:Y:S08]  /*5a20*/  @P4 BRA `(.L_x_41) ;  /* 0x0000000000044947 */ /* 0x000ff00003800000 */
[----:B------:R0:W5:Y:S02]  /*5a30*/  LDG.E.U8 R36, desc[UR18][R28.64] ;  /* 0x000000121c247981 */ /* 0x000164000c1e1100 */
.L_x_41:
[----:B------:R-:W-:Y:S05]  /*5a40*/  BSYNC B1 ;  /* 0x0000000000017941 */ /* 0x000fea0003800000 */
.L_x_40:
[----:B-----5:R-:W-:Y:S01]  /*5a50*/  LOP3.LUT R36, R36, 0xff, RZ, 0xc0, !PT ;  /* 0x000000ff24247812 */ /* 0x020fe200078ec0ff */
[----:B------:R-:W-:Y:S01]  /*5a60*/  BSSY B1, `(.L_x_42) ;  /* 0x000000b000017945 */ /* 0x000fe20003800000 */
[----:B------:R-:W-:Y:S02]  /*5a70*/  ISETP.LT.OR P3, PT, R35, 0x2, !P0 ;  /* 0x000000022300780c */ /* 0x000fe40004761670 */
[----:B------:R-:W-:-:S05]  /*5a80*/  F2FP.F16.E4M3.UNPACK_B R36, R36 ;  /* 0x00000024ff24723e */ /* 0x000fca00020006ff */
[----:B------:R-:W-:-:S05]  /*5a90*/  HADD2.F32 R36, -RZ, R36.H0_H0 ;  /* 0x20000024ff247230 */ /* 0x000fca0000004100 */
[----:B------:R-:W-:Y:S01]  /*5aa0*/  FMUL R37, R36, UR21 ;  /* 0x0000001524257c20 */ /* 0x000fe20008400000 */
[----:B------:R-:W-:-:S03]  /*5ab0*/  PRMT R36, RZ, 0x7610, R36 ;  /* 0x00007610ff247816 */ /* 0x000fc60000000024 */
[----:B------:R-:W-:-:S05]  /*5ac0*/  FFMA R37, R226, UR20, R37 ;  /* 0x00000014e2257c23 */ /* 0x000fca0008000025 */
[----:B------:R-:W-:-:S05]  /*5ad0*/  F2FP.SATFINITE.E4M3.F32.PACK_AB_MERGE_C R37, RZ, R37, RZ ;  /* 0x00000025ff25723e */ /* 0x000fca00048070ff */
[----:B------:R2:W-:Y:S01]  /*5ae0*/  @!P4 STG.E.U8 desc[UR18][R24.64], R37 ;  /* 0x000000251800c986 */ /* 0x0005e2000c101112 */
[----:B------:R-:W-:Y:S05]  /*5af0*/  @P3 BRA `(.L_x_43) ;  /* 0x0000000000043947 */ /* 0x000fea0003800000 */
[----:B------:R3:W5:Y:S02]  /*5b00*/  LDG.E.U8 R36, desc[UR18][R28.64+0x1] ;  /* 0x000001121c247981 */ /* 0x000764000c1e1100 */
.L_x_43:
[----:B------:R-:W-:Y:S05]  /*5b10*/  BSYNC B1 ;  /* 0x0000000000017941 */ /* 0x000fea0003800000 */
.L_x_42:
[----:B-----5:R-:W-:Y:S01]  /*5b20*/  LOP3.LUT R36, R36, 0xff, RZ, 0xc0, !PT ;  /* 0x000000ff24247812 */ /* 0x020fe200078ec0ff */
[----:B------:R-:W-:Y:S01]  /*5b30*/  BSSY B1, `(.L_x_44) ;  /* 0x0000013000017945 */ /* 0x000fe20003800000 */
[----:B--2---:R-:W-:Y:S02]  /*5b40*/  IADD3 R37, P1, R39, 0x8, RZ ;  /* 0x0000000827257810 */ /* 0x004fe40007f3e0ff */
[----:B------:R-:W-:-:S03]  /*5b50*/  F2FP.F16.E4M3.UNPACK_B R36, R36 ;  /* 0x00000024ff24723e */ /* 0x000fc600020006ff */
[----:B------:R-:W-:Y:S01]  /*5b60*/  IMAD.X R32, RZ, RZ, R33, P1 ;  /* 0x000000ffff207224 */ /* 0x000fe200008e0621 */
[----:B------:R-:W-:Y:S01]  /*5b70*/  ISETP.GE.AND P1, PT, R38, 0x9, PT ;  /* 0x000000092600780c */ /* 0x000fe20003f26270 */
[----:B------:R-:W-:Y:S02]  /*5b80*/  HADD2.F32 R36, -RZ, R36.H0_H0 ;  /* 0x20000024ff247230 */ /* 0x000fe40000004100 */
[----:B------:R-:W-:Y:S01]  /*5b90*/  IMAD R32, R32, UR6, RZ ;  /* 0x0000000620207c24 */ /* 0x000fe2000f8e02ff */
[----:B------:R-:W-:Y:S01]  /*5ba0*/  ISETP.LT.OR P5, PT, R35, 0x1, !P1 ;  /* 0x000000012300780c */ /* 0x000fe20004fa1670 */
[----:B------:R-:W-:-:S04]  /*5bb0*/  IMAD.WIDE.U32 R30, R37, UR6, R30 ;  /* 0x00000006251e7c25 */ /* 0x000fc8000f8e001e */
[----:B------:R-:W-:Y:S01]  /*5bc0*/  FMUL R36, R36, UR21 ;  /* 0x0000001524247c20 */ /* 0x000fe20008400000 */
[----:B------:R-:W-:-:S03]  /*5bd0*/  IMAD R37, R37, UR7, R32 ;  /* 0x0000000725257c24 */ /* 0x000fc6000f8e0220 */
[----:B------:R-:W-:Y:S01]  /*5be0*/  FFMA R36, R225, UR20, R36 ;  /* 0x00000014e1247c23 */ /* 0x000fe20008000024 */
[----:B------:R-:W-:Y:S02]  /*5bf0*/  IADD3 R30, P4, R30, UR8, RZ ;  /* 0x000000081e1e7c10 */ /* 0x000fe4000ff9e0ff */
[----:B------:R-:W-:Y:S02]  /*5c00*/  PRMT R32, RZ, 0x7610, R32 ;  /* 0x00007610ff207816 */ /* 0x000fe40000000020 */
[----:B------:R-:W-:Y:S02]  /*5c10*/  F2FP.SATFINITE.E4M3.F32.PACK_AB_MERGE_C R33, RZ, R36, RZ ;  /* 0x00000024ff21723e */ /* 0x000fe400048070ff */
[----:B------:R-:W-:-:S03]  /*5c20*/  IADD3.X R31, R31, UR9, R37, P4, !PT ;  /* 0x000000091f1f7c10 */ /* 0x000fc6000a7fe425 */
[----:B------:R2:W-:Y:S01]  /*5c30*/  @!P3 STG.E.U8 desc[UR18][R24.64+0x1], R33 ;  /* 0x000001211800b986 */ /* 0x0005e2000c101112 */
[----:B------:R-:W-:Y:S05]  /*5c40*/  @P5 BRA `(.L_x_45) ;  /* 0x0000000000045947 */ /* 0x000fea0003800000 */
[----:B------:R4:W5:Y:S02]  /*5c50*/  LDG.E.U8 R32, desc[UR18][R30.64] ;  /* 0x000000121e207981 */ /* 0x000964000c1e1100 */
.L_x_45:
[----:B------:R-:W-:Y:S05]  /*5c60*/  BSYNC B1 ;  /* 0x0000000000017941 */ /* 0x000fea0003800000 */
.L_x_44:
[----:B-----5:R-:W-:Y:S01]  /*5c70*/  LOP3.LUT R32, R32, 0xff, RZ, 0xc0, !PT ;  /* 0x000000ff20207812 */ /* 0x020fe200078ec0ff */
[----:B------:R-:W-:Y:S01]  /*5c80*/  BSSY B1, `(.L_x_46) ;  /* 0x000000b000017945 */ /* 0x000fe20003800000 */
[----:B------:R-:W-:Y:S02]  /*5c90*/  ISETP.LT.OR P3, PT, R35, 0x2, !P1 ;  /* 0x000000022300780c */ /* 0x000fe40004f61670 */
[----:B------:R-:W-:-:S05]  /*5ca0*/  F2FP.F16.E4M3.UNPACK_B R32, R32 ;  /* 0x00000020ff20723e */ /* 0x000fca00020006ff */
[----:B------:R-:W-:-:S05]  /*5cb0*/  HADD2.F32 R32, -RZ, R32.H0_H0 ;  /* 0x20000020ff207230 */ /* 0x000fca0000004100 */
[----:B--2---:R-:W-:Y:S01]  /*5cc0*/  FMUL R33, R32, UR21 ;  /* 0x0000001520217c20 */ /* 0x004fe20008400000 */
[----:B------:R-:W-:-:S03]  /*5cd0*/  PRMT R32, RZ, 0x7610, R32 ;  /* 0x00007610ff207816 */ /* 0x000fc60000000020 */
[----:B------:R-:W-:-:S05]  /*5ce0*/  FFMA R33, R224, UR20, R33 ;  /* 0x00000014e0217c23 */ /* 0x000fca0008000021 */
[----:B------:R-:W-:-:S05]  /*5cf0*/  F2FP.SATFINITE.E4M3.F32.PACK_AB_MERGE_C R33, RZ, R33, RZ ;  /* 0x00000021ff21723e */ /* 0x000fca00048070ff */
[----:B------:R2:W-:Y:S01]  /*5d00*/  @!P5 STG.E.U8 desc[UR18][R26.64], R33 ;  /* 0x000000211a00d986 */ /* 0x0005e2000c101112 */
[----:B------:R-:W-:Y:S05]  /*5d10*/  @P3 BRA `(.L_x_47) ;  /* 0x0000000000043947 */ /* 0x000fea0003800000 */
[----:B------:R0:W5:Y:S02]  /*5d20*/  LDG.E.U8 R32, desc[UR18][R30.64+0x1] ;  /* 0x000001121e207981 */ /* 0x000164000c1e1100 */
.L_x_47:
[----:B------:R-:W-:Y:S05]  /*5d30*/  BSYNC B1 ;  /* 0x0000000000017941 */ /* 0x000fea0003800000 */
.L_x_46:
[----:B-----5:R-:W-:Y:S01]  /*5d40*/  LOP3.LUT R32, R32, 0xff, RZ, 0xc0, !PT ;  /* 0x000000ff20207812 */ /* 0x020fe200078ec0ff */
[----:B------:R-:W-:Y:S01]  /*5d50*/  BSSY B1, `(.L_x_48) ;  /* 0x000000b000017945 */ /* 0x000fe20003800000 */
[----:B------:R-:W-:Y:S02]  /*5d60*/  ISETP.LT.OR P4, PT, R35, 0x9, !P0 ;  /* 0x000000092300780c */ /* 0x000fe40004781670 */
[----:B------:R-:W-:-:S05]  /*5d70*/  F2FP.F16.E4M3.UNPACK_B R32, R32 ;  /* 0x00000020ff20723e */ /* 0x000fca00020006ff */
[----:B------:R-:W-:-:S05]  /*5d80*/  HADD2.F32 R32, -RZ, R32.H0_H0 ;  /* 0x20000020ff207230 */ /* 0x000fca0000004100 */
[----:B------:R-:W-:-:S04]  /*5d90*/  FMUL R32, R32, UR21 ;  /* 0x0000001520207c20 */ /* 0x000fc80008400000 */
[----:B------:R-:W-:-:S05]  /*5da0*/  FFMA R32, R223, UR20, R32 ;  /* 0x00000014df207c23 */ /* 0x000fca0008000020 */
[----:B--2---:R-:W-:Y:S02]  /*5db0*/  F2FP.SATFINITE.E4M3.F32.PACK_AB_MERGE_C R33, RZ, R32, RZ ;  /* 0x00000020ff21723e */ /* 0x004fe400048070ff */
[----:B------:R-:W-:-:S03]  /*5dc0*/  PRMT R32, RZ, 0x7610, R32 ;  /* 0x00007610ff207816 */ /* 0x000fc60000000020 */
[----:B------:R2:W-:Y:S01]  /*5dd0*/  @!P3 STG.E.U8 desc[UR18][R26.64+0x1], R33 ;  /* 0x000001211a00b986 */ /* 0x0005e2000c101112 */
[----:B------:R-:W-:Y:S05]  /*5de0*/  @P4 BRA `(.L_x_49) ;  /* 0x0000000000044947 */ /* 0x000fea0003800000 */
[----:B------:R0:W5:Y:S02]  /*5df0*/  LDG.E.U8 R32, desc[UR18][R28.64+0x8] ;  /* 0x000008121c207981 */ /* 0x000164000c1e1100 */
.L_x_49:
[----:B------:R-:W-:Y:S05]  /*5e00*/  BSYNC B1 ;  /* 0x0000000000017941 */ /* 0x000fea0003800000 */
.L_x_48:
        /* <DEDUP_REMOVED lines=12> */
.L_x_51:
[----:B------:R-:W-:Y:S05]  /*5ed0*/  BSYNC B1 ;  /* 0x0000000000017941 */ /* 0x000fea0003800000 */
.L_x_50:
        /* <DEDUP_REMOVED lines=12> */
.L_x_53:
[----:B------:R-:W-:Y:S05]  /*5fa0*/  BSYNC B1 ;  /* 0x0000000000017941 */ /* 0x000fea0003800000 */
.L_x_52:
        /* <DEDUP_REMOVED lines=12> */
.L_x_55:
[----:B------:R-:W-:Y:S05]  /*6070*/  BSYNC B1 ;  /* 0x0000000000017941 */ /* 0x000fea0003800000 */
.L_x_54:
        /* <DEDUP_REMOVED lines=12> */
.L_x_57:
[----:B------:R-:W-:Y:S05]  /*6140*/  BSYNC B1 ;  /* 0x0000000000017941 */ /* 0x000fea0003800000 */
.L_x_56:
        /* <DEDUP_REMOVED lines=12> */
.L_x_59:
[----:B------:R-:W-:Y:S05]  /*6210*/  BSYNC B1 ;  /* 0x0000000000017941 */ /* 0x000fea0003800000 */
.L_x_58:
        /* <DEDUP_REMOVED lines=12> */
.L_x_61:
[----:B------:R-:W-:Y:S05]  /*62e0*/  BSYNC B1 ;  /* 0x0000000000017941 */ /* 0x000fea0003800000 */
.L_x_60:
        /* <DEDUP_REMOVED lines=12> */
.L_x_63:
[----:B------:R-:W-:Y:S05]  /*63b0*/  BSYNC B1 ;  /* 0x0000000000017941 */ /* 0x000fea0003800000 */
.L_x_62:
        /* <DEDUP_REMOVED lines=12> */
.L_x_65:
[----:B------:R-:W-:Y:S05]  /*6480*/  BSYNC B1 ;  /* 0x0000000000017941 */ /* 0x000fea0003800000 */
.L_x_64:
        /* <DEDUP_REMOVED lines=12> */
.L_x_67:
[----:B------:R-:W-:Y:S05]  /*6550*/  BSYNC B1 ;  /* 0x0000000000017941 */ /* 0x000fea0003800000 */
.L_x_66:
        /* <DEDUP_REMOVED lines=12> */
.L_x_69:
[----:B------:R-:W-:Y:S05]  /*6620*/  BSYNC B1 ;  /* 0x0000000000017941 */ /* 0x000fea0003800000 */
.L_x_68:
        /* <DEDUP_REMOVED lines=12> */
.L_x_71:
[----:B------:R-:W-:Y:S05]  /*66f0*/  BSYNC B1 ;  /* 0x0000000000017941 */ /* 0x000fea0003800000 */
.L_x_70:
        /* <DEDUP_REMOVED lines=12> */
.L_x_73:
[----:B------:R-:W-:Y:S05]  /*67c0*/  BSYNC B1 ;  /* 0x0000000000017941 */ /* 0x000fea0003800000 */
.L_x_72:
        /* <DEDUP_REMOVED lines=12> */
.L_x_75:
[----:B------:R-:W-:Y:S05]  /*6890*/  BSYNC B1 ;  /* 0x0000000000017941 */ /* 0x000fea0003800000 */
.L_x_74:
        /* <DEDUP_REMOVED lines=12> */
.L_x_77:
[----:B------:R-:W-:Y:S05]  /*6960*/  BSYNC B1 ;  /* 0x0000000000017941 */ /* 0x000fea0003800000 */
.L_x_76:
        /* <DEDUP_REMOVED lines=12> */
.L_x_79:
[----:B------:R-:W-:Y:S05]  /*6a30*/  BSYNC B1 ;  /* 0x0000000000017941 */ /* 0x000fea0003800000 */
.L_x_78:
        /* <DEDUP_REMOVED lines=12> */
.L_x_81:
[----:B------:R-:W-:Y:S05]  /*6b00*/  BSYNC B1 ;  /* 0x0000000000017941 */ /* 0x000fea0003800000 */
.L_x_80:
        /* <DEDUP_REMOVED lines=12> */
.L_x_83:
[----:B------:R-:W-:Y:S05]  /*6bd0*/  BSYNC B1 ;  /* 0x0000000000017941 */ /* 0x000fea0003800000 */
.L_x_82:
        /* <DEDUP_REMOVED lines=12> */
.L_x_85:
[----:B------:R-:W-:Y:S05]  /*6ca0*/  BSYNC B1 ;  /* 0x0000000000017941 */ /* 0x000fea0003800000 */
.L_x_84:
        /* <DEDUP_REMOVED lines=12> */
.L_x_87:
[----:B------:R-:W-:Y:S05]  /*6d70*/  BSYNC B1 ;  /* 0x0000000000017941 */ /* 0x000fea0003800000 */
.L_x_86:
        /* <DEDUP_REMOVED lines=12> */
.L_x_89:
[----:B------:R-:W-:Y:S05]  /*6e40*/  BSYNC B1 ;  /* 0x0000000000017941 */ /* 0x000fea0003800000 */
.L_x_88:
        /* <DEDUP_REMOVED lines=12> */
.L_x_91:
[----:B------:R-:W-:Y:S05]  /*6f10*/  BSYNC B1 ;  /* 0x0000000000017941 */ /* 0x000fea0003800000 */
.L_x_90:
        /* <DEDUP_REMOVED lines=12> */
.L_x_93:
[----:B------:R-:W-:Y:S05]  /*6fe0*/  BSYNC B1 ;  /* 0x0000000000017941 */ /* 0x000fea0003800000 */
.L_x_92:
        /* <DEDUP_REMOVED lines=12> */
.L_x_95:
[----:B------:R-:W-:Y:S05]  /*70b0*/  BSYNC B1 ;  /* 0x0000000000017941 */ /* 0x000fea0003800000 */
.L_x_94:
        /* <DEDUP_REMOVED lines=12> */
.L_x_97:
[----:B------:R-:W-:Y:S05]  /*7180*/  BSYNC B1 ;  /* 0x0000000000017941 */ /* 0x000fea0003800000 */
.L_x_96:
        /* <DEDUP_REMOVED lines=12> */
.L_x_99:
[----:B------:R-:W-:Y:S05]  /*7250*/  BSYNC B1 ;  /* 0x0000000000017941 */ /* 0x000fea0003800000 */
.L_x_98:
        /* <DEDUP_REMOVED lines=12> */
.L_x_101:
[----:B------:R-:W-:Y:S05]  /*7320*/  BSYNC B1 ;  /* 0x0000000000017941 */ /* 0x000fea0003800000 */
.L_x_100:
        /* <DEDUP_REMOVED lines=12> */
.L_x_103:
[----:B------:R-:W-:Y:S05]  /*73f0*/  BSYNC B1 ;  /* 0x0000000000017941 */ /* 0x000fea0003800000 */
.L_x_102:
        /* <DEDUP_REMOVED lines=12> */
.L_x_105:
[----:B------:R-:W-:Y:S05]  /*74c0*/  BSYNC B1 ;  /* 0x0000000000017941 */ /* 0x000fea0003800000 */
.L_x_104:
        /* <DEDUP_REMOVED lines=12> */
.L_x_107:
[----:B------:R-:W-:Y:S05]  /*7590*/  BSYNC B1 ;  /* 0x0000000000017941 */ /* 0x000fea0003800000 */
.L_x_106:
        /* <DEDUP_REMOVED lines=12> */
.L_x_109:
[----:B------:R-:W-:Y:S05]  /*7660*/  BSYNC B1 ;  /* 0x0000000000017941 */ /* 0x000fea0003800000 */
.L_x_108:
        /* <DEDUP_REMOVED lines=12> */
.L_x_111:
[----:B------:R-:W-:Y:S05]  /*7730*/  BSYNC B1 ;  /* 0x0000000000017941 */ /* 0x000fea0003800000 */
.L_x_110:
        /* <DEDUP_REMOVED lines=12> */
.L_x_113:
[----:B------:R-:W-:Y:S05]  /*7800*/  BSYNC B1 ;  /* 0x0000000000017941 */ /* 0x000fea0003800000 */
.L_x_112:
        /* <DEDUP_REMOVED lines=12> */
.L_x_115:
[----:B------:R-:W-:Y:S05]  /*78d0*/  BSYNC B1 ;  /* 0x0000000000017941 */ /* 0x000fea0003800000 */
.L_x_114:
        /* <DEDUP_REMOVED lines=12> */
.L_x_117:
[----:B------:R-:W-:Y:S05]  /*79a0*/  BSYNC B1 ;  /* 0x0000000000017941 */ /* 0x000fea0003800000 */
.L_x_116:
        /* <DEDUP_REMOVED lines=12> */
.L_x_119:
[----:B------:R-:W-:Y:S05]  /*7a70*/  BSYNC B1 ;  /* 0x0000000000017941 */ /* 0x000fea0003800000 */
.L_x_118:
        /* <DEDUP_REMOVED lines=12> */
.L_x_121:
[----:B------:R-:W-:Y:S05]  /*7b40*/  BSYNC B1 ;  /* 0x0000000000017941 */ /* 0x000fea0003800000 */
.L_x_120:
        /* <DEDUP_REMOVED lines=12> */
.L_x_123:
[----:B------:R-:W-:Y:S05]  /*7c10*/  BSYNC B1 ;  /* 0x0000000000017941 */ /* 0x000fea0003800000 */
.L_x_122:
        /* <DEDUP_REMOVED lines=12> */
.L_x_125:
[----:B------:R-:W-:Y:S05]  /*7ce0*/  BSYNC B1 ;  /* 0x0000000000017941 */ /* 0x000fea0003800000 */
.L_x_124:
        /* <DEDUP_REMOVED lines=12> */
.L_x_127:
[----:B------:R-:W-:Y:S05]  /*7db0*/  BSYNC B1 ;  /* 0x0000000000017941 */ /* 0x000fea0003800000 */
.L_x_126:
        /* <DEDUP_REMOVED lines=12> */
.L_x_129:
[----:B------:R-:W-:Y:S05]  /*7e80*/  BSYNC B1 ;  /* 0x0000000000017941 */ /* 0x000fea0003800000 */
.L_x_128:
        /* <DEDUP_REMOVED lines=12> */
.L_x_131:
[----:B------:R-:W-:Y:S05]  /*7f50*/  BSYNC B1 ;  /* 0x0000000000017941 */ /* 0x000fea0003800000 */
.L_x_130:
        /* <DEDUP_REMOVED lines=12> */
.L_x_133:
[----:B------:R-:W-:Y:S05]  /*8020*/  BSYNC B1 ;  /* 0x0000000000017941 */ /* 0x000fea0003800000 */
.L_x_132:
        /* <DEDUP_REMOVED lines=12> */
.L_x_135:
[----:B------:R-:W-:Y:S05]  /*80f0*/  BSYNC B1 ;  /* 0x0000000000017941 */ /* 0x000fea0003800000 */
.L_x_134:
        /* <DEDUP_REMOVED lines=12> */
.L_x_137:
[----:B------:R-:W-:Y:S05]  /*81c0*/  BSYNC B1 ;  /* 0x0000000000017941 */ /* 0x000fea0003800000 */
.L_x_136:
        /* <DEDUP_REMOVED lines=12> */
.L_x_139:
[----:B------:R-:W-:Y:S05]  /*8290*/  BSYNC B1 ;  /* 0x0000000000017941 */ /* 0x000fea0003800000 */
.L_x_138:
        /* <DEDUP_REMOVED lines=12> */
.L_x_141:
[----:B------:R-:W-:Y:S05]  /*8360*/  BSYNC B1 ;  /* 0x0000000000017941 */ /* 0x000fea0003800000 */
.L_x_140:
        /* <DEDUP_REMOVED lines=12> */
.L_x_143:
[----:B------:R-:W-:Y:S05]  /*8430*/  BSYNC B1 ;  /* 0x0000000000017941 */ /* 0x000fea0003800000 */
.L_x_142:
        /* <DEDUP_REMOVED lines=12> */
.L_x_145:
[----:B------:R-:W-:Y:S05]  /*8500*/  BSYNC B1 ;  /* 0x0000000000017941 */ /* 0x000fea0003800000 */
.L_x_144:
        /* <DEDUP_REMOVED lines=12> */
.L_x_147:
[----:B------:R-:W-:Y:S05]  /*85d0*/  BSYNC B1 ;  /* 0x0000000000017941 */ /* 0x000fea0003800000 */
.L_x_146:
        /* <DEDUP_REMOVED lines=12> */
.L_x_149:
[----:B------:R-:W-:Y:S05]  /*86a0*/  BSYNC B1 ;  /* 0x0000000000017941 */ /* 0x000fea0003800000 */
.L_x_148:
        /* <DEDUP_REMOVED lines=12> */
.L_x_151:
[----:B------:R-:W-:Y:S05]  /*8770*/  BSYNC B1 ;  /* 0x0000000000017941 */ /* 0x000fea0003800000 */
.L_x_150:
        /* <DEDUP_REMOVED lines=12> */
.L_x_153:
[----:B------:R-:W-:Y:S05]  /*8840*/  BSYNC B1 ;  /* 0x0000000000017941 */ /* 0x000fea0003800000 */
.L_x_152:
        /* <DEDUP_REMOVED lines=12> */
.L_x_155:
[----:B------:R-:W-:Y:S05]  /*8910*/  BSYNC B1 ;  /* 0x0000000000017941 */ /* 0x000fea0003800000 */
.L_x_154:
        /* <DEDUP_REMOVED lines=12> */
.L_x_157:
[----:B------:R-:W-:Y:S05]  /*89e0*/  BSYNC B1 ;  /* 0x0000000000017941 */ /* 0x000fea0003800000 */
.L_x_156:
        /* <DEDUP_REMOVED lines=12> */
.L_x_159:
[----:B------:R-:W-:Y:S05]  /*8ab0*/  BSYNC B1 ;  /* 0x0000000000017941 */ /* 0x000fea0003800000 */
.L_x_158:
        /* <DEDUP_REMOVED lines=12> */
.L_x_161:
[----:B------:R-:W-:Y:S05]  /*8b80*/  BSYNC B1 ;  /* 0x0000000000017941 */ /* 0x000fea0003800000 */
.L_x_160:
        /* <DEDUP_REMOVED lines=12> */
.L_x_163:
[----:B------:R-:W-:Y:S05]  /*8c50*/  BSYNC B1 ;  /* 0x0000000000017941 */ /* 0x000fea0003800000 */
.L_x_162:
        /* <DEDUP_REMOVED lines=12> */
.L_x_165:
[----:B------:R-:W-:Y:S05]  /*8d20*/  BSYNC B1 ;  /* 0x0000000000017941 */ /* 0x000fea0003800000 */
.L_x_164:
        /* <DEDUP_REMOVED lines=12> */
.L_x_167:
[----:B------:R-:W-:Y:S05]  /*8df0*/  BSYNC B1 ;  /* 0x0000000000017941 */ /* 0x000fea0003800000 */
.L_x_166:
        /* <DEDUP_REMOVED lines=12> */
.L_x_169:
[----:B------:R-:W-:Y:S05]  /*8ec0*/  BSYNC B1 ;  /* 0x0000000000017941 */ /* 0x000fea0003800000 */
.L_x_168:
        /* <DEDUP_REMOVED lines=12> */
.L_x_171:
[----:B------:R-:W-:Y:S05]  /*8f90*/  BSYNC B1 ;  /* 0x0000000000017941 */ /* 0x000fea0003800000 */
.L_x_170:
        /* <DEDUP_REMOVED lines=12> */
.L_x_173:
[----:B------:R-:W-:Y:S05]  /*9060*/  BSYNC B1 ;  /* 0x0000000000017941 */ /* 0x000fea0003800000 */
.L_x_172:
        /* <DEDUP_REMOVED lines=12> */
.L_x_175:
[----:B------:R-:W-:Y:S05]  /*9130*/  BSYNC B1 ;  /* 0x0000000000017941 */ /* 0x000fea0003800000 */
.L_x_174:
        /* <DEDUP_REMOVED lines=12> */
.L_x_177:
[----:B------:R-:W-:Y:S05]  /*9200*/  BSYNC B1 ;  /* 0x0000000000017941 */ /* 0x000fea0003800000 */
.L_x_176:
        /* <DEDUP_REMOVED lines=12> */
.L_x_179:
[----:B------:R-:W-:Y:S05]  /*92d0*/  BSYNC B1 ;  /* 0x0000000000017941 */ /* 0x000fea0003800000 */
.L_x_178:
        /* <DEDUP_REMOVED lines=12> */
.L_x_181:
[----:B------:R-:W-:Y:S05]  /*93a0*/  BSYNC B1 ;  /* 0x0000000000017941 */ /* 0x000fea0003800000 */
.L_x_180:
        /* <DEDUP_REMOVED lines=12> */
.L_x_183:
[----:B------:R-:W-:Y:S05]  /*9470*/  BSYNC B1 ;  /* 0x0000000000017941 */ /* 0x000fea0003800000 */
.L_x_182:
        /* <DEDUP_REMOVED lines=12> */
.L_x_185:
[----:B------:R-:W-:Y:S05]  /*9540*/  BSYNC B1 ;  /* 0x0000000000017941 */ /* 0x000fea0003800000 */
.L_x_184:
        /* <DEDUP_REMOVED lines=12> */
.L_x_187:
[----:B------:R-:W-:Y:S05]  /*9610*/  BSYNC B1 ;  /* 0x0000000000017941 */ /* 0x000fea0003800000 */
.L_x_186:
        /* <DEDUP_REMOVED lines=12> */
.L_x_189:
[----:B------:R-:W-:Y:S05]  /*96e0*/  BSYNC B1 ;  /* 0x0000000000017941 */ /* 0x000fea0003800000 */
.L_x_188:
        /* <DEDUP_REMOVED lines=12> */
.L_x_191:
[----:B------:R-:W-:Y:S05]  /*97b0*/  BSYNC B1 ;  /* 0x0000000000017941 */ /* 0x000fea0003800000 */
.L_x_190:
[----:B-----5:R-:W-:Y:S01]  /*97c0*/  LOP3.LUT R32, R32, 0xff, RZ, 0xc0, !PT ;  /* 0x000000ff20207812 */ /* 0x020fe200078ec0ff */
[----:B------:R-:W-:Y:S01]  /*97d0*/  BSSY B1, `(.L_x_192) ;  /* 0x000000b000017945 */ /* 0x000fe20003800000 */
[----:B------:R-:W-:Y:S02]  /*97e0*/  ISETP.LT.OR P4, PT, R35, 0x99, !P0 ;  /* 0x000000992300780c */ /* 0x000fe40004781670 */
[----:B------:R-:W-:-:S05]  /*97f0*/  F2FP.F16.E4M3.UNPACK_B R32, R32 ;  /* 0x00000020ff20723e */ /* 0x000fca00020006ff */
[----:B------:R-:W-:-:S05]  /*9800*/  HADD2.F32 R32, -RZ, R32.H0_H0 ;  /* 0x20000020ff207230 */ /* 0x000fca0000004100 */
[----:B------:R-:W-:-:S04]  /*9810*/  FMUL R32, R32, UR21 ;  /* 0x0000001520207c20 */ /* 0x000fc80008400000 */
[----:B------:R-:W-:Y:S01]  /*9820*/  FFMA R32, R23, UR20, R32 ;  /* 0x0000001417207c23 */ /* 0x000fe20008000020 */
[----:B------:R-:W-:-:S04]  /*9830*/  PRMT R23, RZ, 0x7610, R23 ;  /* 0x00007610ff177816 */ /* 0x000fc80000000017 */
[----:B--2---:R-:W-:-:S05]  /*9840*/  F2FP.SATFINITE.E4M3.F32.PACK_AB_MERGE_C R33, RZ, R32, RZ ;  /* 0x00000020ff21723e */ /* 0x004fca00048070ff */
[----:B------:R2:W-:Y:S01]  /*9850*/  @!P3 STG.E.U8 desc[UR18][R26.64+0x91], R33 ;  /* 0x000091211a00b986 */ /* 0x0005e2000c101112 */
[----:B------:R-:W-:Y:S05]  /*9860*/  @P4 BRA `(.L_x_193) ;  /* 0x0000000000044947 */ /* 0x000fea0003800000 */
[----:B------:R0:W5:Y:S02]  /*9870*/  LDG.E.U8 R23, desc[UR18][R28.64+0x98] ;  /* 0x000098121c177981 */ /* 0x000164000c1e1100 */
.L_x_193:
[----:B------:R-:W-:Y:S05]  /*9880*/  BSYNC B1 ;  /* 0x0000000000017941 */ /* 0x000fea0003800000 */
.L_x_192:
        /* <DEDUP_REMOVED lines=8> */
[----:B------:R-:W-:-:S05]  /*9910*/  F2FP.SATFINITE.E4M3.F32.PACK_AB_MERGE_C R23, RZ, R23, RZ ;  /* 0x00000017ff17723e */ /* 0x000fca00048070ff */
[----:B------:R0:W-:Y:S01]  /*9920*/  @!P4 STG.E.U8 desc[UR18][R24.64+0x98], R23 ;  /* 0x000098171800c986 */ /* 0x0001e2000c101112 */
[----:B------:R-:W-:Y:S05]  /*9930*/  @P3 BRA `(.L_x_195) ;  /* 0x0000000000043947 */ /* 0x000fea0003800000 */
[----:B------:R0:W5:Y:S02]  /*9940*/  LDG.E.U8 R22, desc[UR18][R28.64+0x99] ;  /* 0x000099121c167981 */ /* 0x000164000c1e1100 */
.L_x_195:
[----:B------:R-:W-:Y:S05]  /*9950*/  BSYNC B1 ;  /* 0x0000000000017941 */ /* 0x000fea0003800000 */
.L_x_194:
        /* <DEDUP_REMOVED lines=8> */
[----:B0-----:R-:W-:-:S05]  /*99e0*/  F2FP.SATFINITE.E4M3.F32.PACK_AB_MERGE_C R23, RZ, R22, RZ ;  /* 0x00000016ff17723e */ /* 0x001fca00048070ff */
[----:B------:R0:W-:Y:S01]  /*99f0*/  @!P3 STG.E.U8 desc[UR18][R24.64+0x99], R23 ;  /* 0x000099171800b986 */ /* 0x0001e2000c101112 */
[----:B------:R-:W-:Y:S05]  /*9a00*/  @P4 BRA `(.L_x_197) ;  /* 0x0000000000044947 */ /* 0x000fea0003800000 */
[----:B------:R0:W5:Y:S02]  /*9a10*/  LDG.E.U8 R21, desc[UR18][R30.64+0x98] ;  /* 0x000098121e157981 */ /* 0x000164000c1e1100 */
.L_x_197:
[----:B------:R-:W-:Y:S05]  /*9a20*/  BSYNC B1 ;  /* 0x0000000000017941 */ /* 0x000fea0003800000 */
.L_x_196:
        /* <DEDUP_REMOVED lines=12> */
.L_x_199:
[----:B------:R-:W-:Y:S05]  /*9af0*/  BSYNC B1 ;  /* 0x0000000000017941 */ /* 0x000fea0003800000 */
.L_x_198:
        /* <DEDUP_REMOVED lines=12> */
.L_x_201:
[----:B------:R-:W-:Y:S05]  /*9bc0*/  BSYNC B1 ;  /* 0x0000000000017941 */ /* 0x000fea0003800000 */
.L_x_200:
        /* <DEDUP_REMOVED lines=12> */
.L_x_203:
[----:B------:R-:W-:Y:S05]  /*9c90*/  BSYNC B1 ;  /* 0x0000000000017941 */ /* 0x000fea0003800000 */
.L_x_202:
        /* <DEDUP_REMOVED lines=12> */
.L_x_205:
[----:B------:R-:W-:Y:S05]  /*9d60*/  BSYNC B1 ;  /* 0x0000000000017941 */ /* 0x000fea0003800000 */
.L_x_204:
        /* <DEDUP_REMOVED lines=12> */
.L_x_207:
[----:B------:R-:W-:Y:S05]  /*9e30*/  BSYNC B1 ;  /* 0x0000000000017941 */ /* 0x000fea0003800000 */
.L_x_206:
        /* <DEDUP_REMOVED lines=12> */
.L_x_209:
[----:B------:R-:W-:Y:S05]  /*9f00*/  BSYNC B1 ;  /* 0x0000000000017941 */ /* 0x000fea0003800000 */
.L_x_208:
        /* <DEDUP_REMOVED lines=12> */
.L_x_211:
[----:B------:R-:W-:Y:S05]  /*9fd0*/  BSYNC B1 ;  /* 0x0000000000017941 */ /* 0x000fea0003800000 */
.L_x_210:
        /* <DEDUP_REMOVED lines=12> */
.L_x_213:
[----:B------:R-:W-:Y:S05]  /*a0a0*/  BSYNC B1 ;  /* 0x0000000000017941 */ /* 0x000fea0003800000 */
.L_x_212:
        /* <DEDUP_REMOVED lines=12> */
.L_x_215:
[----:B------:R-:W-:Y:S05]  /*a170*/  BSYNC B1 ;  /* 0x0000000000017941 */ /* 0x000fea0003800000 */
.L_x_214:
        /* <DEDUP_REMOVED lines=12> */
.L_x_217:
[----:B------:R-:W-:Y:S05]  /*a240*/  BSYNC B1 ;  /* 0x0000000000017941 */ /* 0x000fea0003800000 */
.L_x_216:
        /* <DEDUP_REMOVED lines=12> */
.L_x_219:
[----:B------:R-:W-:Y:S05]  /*a310*/  BSYNC B1 ;  /* 0x0000000000017941 */ /* 0x000fea0003800000 */
.L_x_218:
        /* <DEDUP_REMOVED lines=12> */
.L_x_221:
[----:B------:R-:W-:Y:S05]  /*a3e0*/  BSYNC B1 ;  /* 0x0000000000017941 */ /* 0x000fea0003800000 */
.L_x_220:
        /* <DEDUP_REMOVED lines=12> */
.L_x_223:
[----:B------:R-:W-:Y:S05]  /*a4b0*/  BSYNC B1 ;  /* 0x0000000000017941 */ /* 0x000fea0003800000 */
.L_x_222:
        /* <DEDUP_REMOVED lines=12> */
.L_x_225:
[----:B------:R-:W-:Y:S05]  /*a580*/  BSYNC B1 ;  /* 0x0000000000017941 */ /* 0x000fea0003800000 */
.L_x_224:
        /* <DEDUP_REMOVED lines=12> */
.L_x_227:
[----:B------:R-:W-:Y:S05]  /*a650*/  BSYNC B1 ;  /* 0x0000000000017941 */ /* 0x000fea0003800000 */
.L_x_226:
        /* <DEDUP_REMOVED lines=12> */
.L_x_229:
[----:B------:R-:W-:Y:S05]  /*a720*/  BSYNC B1 ;  /* 0x0000000000017941 */ /* 0x000fea0003800000 */
.L_x_228:
        /* <DEDUP_REMOVED lines=12> */
.L_x_231:
[----:B------:R-:W-:Y:S05]  /*a7f0*/  BSYNC B1 ;  /* 0x0000000000017941 */ /* 0x000fea0003800000 */
.L_x_230:
        /* <DEDUP_REMOVED lines=12> */
.L_x_233:
[----:B------:R-:W-:Y:S05]  /*a8c0*/  BSYNC B1 ;  /* 0x0000000000017941 */ /* 0x000fea0003800000 */
.L_x_232:
        /* <DEDUP_REMOVED lines=12> */
.L_x_235:
[----:B------:R-:W-:Y:S05]  /*a990*/  BSYNC B1 ;  /* 0x0000000000017941 */ /* 0x000fea0003800000 */
.L_x_234:
[----:B-----5:R-:W-:Y:S01]  /*a9a0*/  LOP3.LUT R2, R2, 0xff, RZ, 0xc0, !PT ;  /* 0x000000ff02027812 */ /* 0x020fe200078ec0ff */
[----:B------:R-:W-:Y:S01]  /*a9b0*/  BSSY B1, `(.L_x_236) ;  /* 0x000000b000017945 */ /* 0x000fe20003800000 */
[----:B------:R-:W-:Y:S02]  /*a9c0*/  ISETP.LT.OR P4, PT, R35, 0xc1, !P1 ;  /* 0x000000c12300780c */ /* 0x000fe40004f81670 */
[----:B------:R-:W-:-:S05]  /*a9d0*/  F2FP.F16.E4M3.UNPACK_B R2, R2 ;  /* 0x00000002ff02723e */ /* 0x000fca00020006ff */
[----:B------:R-:W-:-:S05]  /*a9e0*/  HADD2.F32 R2, -RZ, R2.H0_H0 ;  /* 0x20000002ff027230 */ /* 0x000fca0000004100 */
[----:B0-----:R-:W-:-:S04]  /*a9f0*/  FMUL R3, R2, UR21 ;  /* 0x0000001502037c20 */ /* 0x001fc80008400000 */
[----:B------:R-:W-:Y:S01]  /*aa00*/  FFMA R3, R0, UR20, R3 ;  /* 0x0000001400037c23 */ /* 0x000fe20008000003 */
[----:B------:R-:W-:-:S04]  /*aa10*/  PRMT R0, RZ, 0x7610, R0 ;  /* 0x00007610ff007816 */ /* 0x000fc80000000000 */
[----:B------:R-:W-:-:S05]  /*aa20*/  F2FP.SATFINITE.E4M3.F32.PACK_AB_MERGE_C R3, RZ, R3, RZ ;  /* 0x00000003ff03723e */ /* 0x000fca00048070ff */
[----:B------:R0:W-:Y:S01]  /*aa30*/  @!P3 STG.E.U8 desc[UR18][R24.64+0xc1], R3 ;  /* 0x0000c1031800b986 */ /* 0x0001e2000c101112 */
[----:B------:R-:W-:Y:S05]  /*aa40*/  @P4 BRA `(.L_x_237) ;  /* 0x0000000000044947 */ /* 0x000fea0003800000 */
[----:B------:R0:W5:Y:S02]  /*aa50*/  LDG.E.U8 R0, desc[UR18][R30.64+0xc0] ;  /* 0x0000c0121e007981 */ /* 0x000164000c1e1100 */
.L_x_237:
[----:B------:R-:W-:Y:S05]  /*aa60*/  BSYNC B1 ;  /* 0x0000000000017941 */ /* 0x000fea0003800000 */
.L_x_236:
[----:B------:R-:W2:Y:S01]  /*aa70*/  LDL.LU R2, [R1] ;  /* 0x0000000001027983 */ /* 0x000ea20000300800 */
[----:B-----5:R-:W-:Y:S01]  /*aa80*/  LOP3.LUT R0, R0, 0xff, RZ, 0xc0, !PT ;  /* 0x000000ff00007812 */ /* 0x020fe200078ec0ff */
[----:B------:R-:W-:Y:S01]  /*aa90*/  BSSY B1, `(.L_x_238) ;  /* 0x000000b000017945 */ /* 0x000fe20003800000 */
[----:B------:R-:W-:Y:S02]  /*aaa0*/  ISETP.LT.OR P3, PT, R35, 0xc2, !P1 ;  /* 0x000000c22300780c */ /* 0x000fe40004f61670 */
[----:B------:R-:W-:-:S05]  /*aab0*/  F2FP.F16.E4M3.UNPACK_B R0, R0 ;  /* 0x00000000ff00723e */ /* 0x000fca00020006ff */
[----:B------:R-:W-:-:S05]  /*aac0*/  HADD2.F32 R0, -RZ, R0.H0_H0 ;  /* 0x20000000ff007230 */ /* 0x000fca0000004100 */
[----:B------:R-:W-:-:S04]  /*aad0*/  FMUL R0, R0, UR21 ;  /* 0x0000001500007c20 */ /* 0x000fc80008400000 */
[----:B--2---:R-:W-:-:S05]  /*aae0*/  FFMA R0, R2, UR20, R0 ;  /* 0x0000001402007c23 */ /* 0x004fca0008000000 */
[----:B0-----:R-:W-:Y:S02]  /*aaf0*/  F2FP.SATFINITE.E4M3.F32.PACK_AB_MERGE_C R3, RZ, R0, RZ ;  /* 0x00000000ff03723e */ /* 0x001fe400048070ff */
[----:B------:R-:W-:-:S03]  /*ab00*/  PRMT R0, RZ, 0x7610, R0 ;  /* 0x00007610ff007816 */ /* 0x000fc60000000000 */
[----:B------:R0:W-:Y:S01]  /*ab10*/  @!P4 STG.E.U8 desc[UR18][R26.64+0xc0], R3 ;  /* 0x0000c0031a00c986 */ /* 0x0001e2000c101112 */
[----:B------:R-:W-:Y:S05]  /*ab20*/  @P3 BRA `(.L_x_239) ;  /* 0x0000000000043947 */ /* 0x000fea0003800000 */
[----:B------:R2:W5:Y:S02]  /*ab30*/  LDG.E.U8 R0, desc[UR18][R30.64+0xc1] ;  /* 0x0000c1121e007981 */ /* 0x000564000c1e1100 */
.L_x_239:
[----:B------:R-:W-:Y:S05]  /*ab40*/  BSYNC B1 ;  /* 0x0000000000017941 */ /* 0x000fea0003800000 */
.L_x_238:
[----:B------:R-:W3:Y:S01]  /*ab50*/  LDL.LU R2, [R1+0x4] ;  /* 0x0000040001027983 */ /* 0x000ee20000300800 */
[----:B-----5:R-:W-:Y:S01]  /*ab60*/  LOP3.LUT R0, R0, 0xff, RZ, 0xc0, !PT ;  /* 0x000000ff00007812 */ /* 0x020fe200078ec0ff */
[----:B------:R-:W-:Y:S01]  /*ab70*/  BSSY B1, `(.L_x_240) ;  /* 0x000000b000017945 */ /* 0x000fe20003800000 */
[----:B------:R-:W-:Y:S02]  /*ab80*/  ISETP.LT.OR P4, PT, R35, 0xc9, !P0 ;  /* 0x000000c92300780c */ /* 0x000fe40004781670 */
[----:B------:R-:W-:-:S05]  /*ab90*/  F2FP.F16.E4M3.UNPACK_B R0, R0 ;  /* 0x00000000ff00723e */ /* 0x000fca00020006ff */
[----:B------:R-:W-:-:S05]  /*aba0*/  HADD2.F32 R0, -RZ, R0.H0_H0 ;  /* 0x20000000ff007230 */ /* 0x000fca0000004100 */
[----:B------:R-:W-:-:S04]  /*abb0*/  FMUL R0, R0, UR21 ;  /* 0x0000001500007c20 */ /* 0x000fc80008400000 */
[----:B---3--:R-:W-:-:S05]  /*abc0*/  FFMA R0, R2, UR20, R0 ;  /* 0x0000001402007c23 */ /* 0x008fca0008000000 */
[----:B0-----:R-:W-:Y:S02]  /*abd0*/  F2FP.SATFINITE.E4M3.F32.PACK_AB_MERGE_C R3, RZ, R0, RZ ;  /* 0x00000000ff03723e */ /* 0x001fe400048070ff */
[----:B------:R-:W-:-:S03]  /*abe0*/  PRMT R0, RZ, 0x7610, R0 ;  /* 0x00007610ff007816 */ /* 0x000fc60000000000 */
[----:B------:R0:W-:Y:S01]  /*abf0*/  @!P3 STG.E.U8 desc[UR18][R26.64+0xc1], R3 ;  /* 0x0000c1031a00b986 */ /* 0x0001e2000c101112 */
[----:B------:R-:W-:Y:S05]  /*ac00*/  @P4 BRA `(.L_x_241) ;  /* 0x0000000000044947 */ /* 0x000fea0003800000 */
[----:B------:R3:W5:Y:S02]  /*ac10*/  LDG.E.U8 R0, desc[UR18][R28.64+0xc8] ;  /* 0x0000c8121c007981 */ /* 0x000764000c1e1100 */
.L_x_241:
[----:B------:R-:W-:Y:S05]  /*ac20*/  BSYNC B1 ;  /* 0x0000000000017941 */ /* 0x000fea0003800000 */
.L_x_240:
[----:B------:R-:W2:Y:S01]  /*ac30*/  LDL.LU R2, [R1+0x8] ;  /* 0x0000080001027983 */ /* 0x000ea20000300800 */
        /* <DEDUP_REMOVED lines=12> */
.L_x_243:
[----:B------:R-:W-:Y:S05]  /*ad00*/  BSYNC B1 ;  /* 0x0000000000017941 */ /* 0x000fea0003800000 */
.L_x_242:
        /* <DEDUP_REMOVED lines=13> */
.L_x_245:
[----:B------:R-:W-:Y:S05]  /*ade0*/  BSYNC B1 ;  /* 0x0000000000017941 */ /* 0x000fea0003800000 */
.L_x_244:
        /* <DEDUP_REMOVED lines=13> */
.L_x_247:
[----:B------:R-:W-:Y:S05]  /*aec0*/  BSYNC B1 ;  /* 0x0000000000017941 */ /* 0x000fea0003800000 */
.L_x_246:
        /* <DEDUP_REMOVED lines=13> */
.L_x_249:
[----:B------:R-:W-:Y:S05]  /*afa0*/  BSYNC B1 ;  /* 0x0000000000017941 */ /* 0x000fea0003800000 */
.L_x_248:
        /* <DEDUP_REMOVED lines=13> */
.L_x_251:
[----:B------:R-:W-:Y:S05]  /*b080*/  BSYNC B1 ;  /* 0x0000000000017941 */ /* 0x000fea0003800000 */
.L_x_250:
        /* <DEDUP_REMOVED lines=13> */
.L_x_253:
[----:B------:R-:W-:Y:S05]  /*b160*/  BSYNC B1 ;  /* 0x0000000000017941 */ /* 0x000fea0003800000 */
.L_x_252:
        /* <DEDUP_REMOVED lines=13> */
.L_x_255:
[----:B------:R-:W-:Y:S05]  /*b240*/  BSYNC B1 ;  /* 0x0000000000017941 */ /* 0x000fea0003800000 */
.L_x_254:
        /* <DEDUP_REMOVED lines=13> */
.L_x_257:
[----:B------:R-:W-:Y:S05]  /*b320*/  BSYNC B1 ;  /* 0x0000000000017941 */ /* 0x000fea0003800000 */
.L_x_256:
        /* <DEDUP_REMOVED lines=13> */
.L_x_259:
[----:B------:R-:W-:Y:S05]  /*b400*/  BSYNC B1 ;  /* 0x0000000000017941 */ /* 0x000fea0003800000 */
.L_x_258:
        /* <DEDUP_REMOVED lines=13> */
.L_x_261:
[----:B------:R-:W-:Y:S05]  /*b4e0*/  BSYNC B1 ;  /* 0x0000000000017941 */ /* 0x000fea0003800000 */
.L_x_260:
        /* <DEDUP_REMOVED lines=13> */
.L_x_263:
[----:B------:R-:W-:Y:S05]  /*b5c0*/  BSYNC B1 ;  /* 0x0000000000017941 */ /* 0x000fea0003800000 */
.L_x_262:
        /* <DEDUP_REMOVED lines=13> */
.L_x_265:
[----:B------:R-:W-:Y:S05]  /*b6a0*/  BSYNC B1 ;  /* 0x0000000000017941 */ /* 0x000fea0003800000 */
.L_x_264:
        /* <DEDUP_REMOVED lines=13> */
.L_x_267:
[----:B------:R-:W-:Y:S05]  /*b780*/  BSYNC B1 ;  /* 0x0000000000017941 */ /* 0x000fea0003800000 */
.L_x_266:
        /* <DEDUP_REMOVED lines=13> */
.L_x_269:
[----:B------:R-:W-:Y:S05]  /*b860*/  BSYNC B1 ;  /* 0x0000000000017941 */ /* 0x000fea0003800000 */
.L_x_268:
        /* <DEDUP_REMOVED lines=13> */
.L_x_271:
[----:B------:R-:W-:Y:S05]  /*b940*/  BSYNC B1 ;  /* 0x0000000000017941 */ /* 0x000fea0003800000 */
.L_x_270:
        /* <DEDUP_REMOVED lines=13> */
.L_x_273:
[----:B------:R-:W-:Y:S05]  /*ba20*/  BSYNC B1 ;  /* 0x0000000000017941 */ /* 0x000fea0003800000 */
.L_x_272:
        /* <DEDUP_REMOVED lines=13> */
.L_x_275:
[----:B------:R-:W-:Y:S05]  /*bb00*/  BSYNC B1 ;  /* 0x0000000000017941 */ /* 0x000fea0003800000 */
.L_x_274:
        /* <DEDUP_REMOVED lines=13> */
.L_x_277:
[----:B------:R-:W-:Y:S05]  /*bbe0*/  BSYNC B1 ;  /* 0x0000000000017941 */ /* 0x000fea0003800000 */
.L_x_276:
        /* <DEDUP_REMOVED lines=13> */
.L_x_279:
[----:B------:R-:W-:Y:S05]  /*bcc0*/  BSYNC B1 ;  /* 0x0000000000017941 */ /* 0x000fea0003800000 */
.L_x_278:
        /* <DEDUP_REMOVED lines=13> */
.L_x_281:
[----:B------:R-:W-:Y:S05]  /*bda0*/  BSYNC B1 ;  /* 0x0000000000017941 */ /* 0x000fea0003800000 */
.L_x_280:
        /* <DEDUP_REMOVED lines=13> */
.L_x_283:
[----:B------:R-:W-:Y:S05]  /*be80*/  BSYNC B1 ;  /* 0x0000000000017941 */ /* 0x000fea0003800000 */
.L_x_282:
        /* <DEDUP_REMOVED lines=13> */
.L_x_285:
[----:B------:R-:W-:Y:S05]  /*bf60*/  BSYNC B1 ;  /* 0x0000000000017941 */ /* 0x000fea0003800000 */
.L_x_284:
        /* <DEDUP_REMOVED lines=13> */
.L_x_287:
[----:B------:R-:W-:Y:S05]  /*c040*/  BSYNC B1 ;  /* 0x0000000000017941 */ /* 0x000fea0003800000 */
.L_x_286:
        /* <DEDUP_REMOVED lines=13> */
.L_x_289:
[----:B------:R-:W-:Y:S05]  /*c120*/  BSYNC B1 ;  /* 0x0000000000017941 */ /* 0x000fea0003800000 */
.L_x_288:
        /* <DEDUP_REMOVED lines=13> */
.L_x_291:
[----:B------:R-:W-:Y:S05]  /*c200*/  BSYNC B1 ;  /* 0x0000000000017941 */ /* 0x000fea0003800000 */
.L_x_290:
        /* <DEDUP_REMOVED lines=13> */
.L_x_293:
[----:B------:R-:W-:Y:S05]  /*c2e0*/  BSYNC B1 ;  /* 0x0000000000017941 */ /* 0x000fea0003800000 */
.L_x_292:
        /* <DEDUP_REMOVED lines=13> */
.L_x_295:
[----:B------:R-:W-:Y:S05]  /*c3c0*/  BSYNC B1 ;  /* 0x0000000000017941 */ /* 0x000fea0003800000 */
.L_x_294:
[----:B------:R-:W-:Y:S05]  /*c3d0*/  @P1 BRA `(.L_x_296) ;  /* 0x0000002000a41947 */ /* 0x000fea0003800000 */
[----:B------:R-:W2:Y:S01]  /*c3e0*/  LDL.LU R2, [R1+0x74] ;  /* 0x0000740001027983 */ /* 0x000ea20000300800 */
[----:B-----5:R-:W-:-:S04]  /*c3f0*/  LOP3.LUT R0, R0, 0xff, RZ, 0xc0, !PT ;  /* 0x000000ff00007812 */ /* 0x020fc800078ec0ff */
[----:B------:R-:W-:-:S05]  /*c400*/  F2FP.F16.E4M3.UNPACK_B R0, R0 ;  /* 0x00000000ff00723e */ /* 0x000fca00020006ff */
[----:B------:R-:W-:-:S05]  /*c410*/  HADD2.F32 R0, -RZ, R0.H0_H0 ;  /* 0x20000000ff007230 */ /* 0x000fca0000004100 */
[----:B------:R-:W-:-:S04]  /*c420*/  FMUL R0, R0, UR21 ;  /* 0x0000001500007c20 */ /* 0x000fc80008400000 */
[----:B--2---:R-:W-:-:S05]  /*c430*/  FFMA R0, R2, UR20, R0 ;  /* 0x0000001402007c23 */ /* 0x004fca0008000000 */
[----:B0-----:R-:W-:-:S05]  /*c440*/  F2FP.SATFINITE.E4M3.F32.PACK_AB_MERGE_C R3, RZ, R0, RZ ;  /* 0x00000000ff03723e */ /* 0x001fca00048070ff */
[----:B------:R0:W-:Y:S01]  /*c450*/  STG.E.U8 desc[UR18][R26.64+0xf9], R3 ;  /* 0x0000f9031a007986 */ /* 0x0001e2000c101112 */
[----:B------:R-:W-:Y:S05]  /*c460*/  BRA `(.L_x_296) ;  /* 0x0000002000807947 */ /* 0x000fea0003800000 */
.L_x_39:
[----:B------:R-:W-:Y:S01]  /*c470*/  ISETP.GE.AND P1, PT, R38, 0x1, PT ;  /* 0x000000012600780c */ /* 0x000fe20003f26270 */
[----:B------:R-:W-:Y:S01]  /*c480*/  FMUL R226, R226, UR20 ;  /* 0x00000014e2e27c20 */ /* 0x000fe20008400000 */
[----:B------:R-:W2:Y:S01]  /*c490*/  LDL.LU R227, [R1+0x10] ;  /* 0x0000100001e37983 */ /* 0x000ea20000300800 */
[----:B------:R-:W-:Y:S01]  /*c4a0*/  ISETP.GE.AND P0, PT, R38, 0x9, PT ;  /* 0x000000092600780c */ /* 0x000fe20003f06270 */
[----:B------:R-:W-:Y:S01]  /*c4b0*/  FMUL R225, R225, UR20 ;  /* 0x00000014e1e17c20 */ /* 0x000fe20008400000 */
[C---:B------:R-:W-:Y:S02]  /*c4c0*/  ISETP.LT.OR P4, PT, R35.reuse, 0x1, !P1 ;  /* 0x000000012300780c */ /* 0x040fe40004f81670 */
[C---:B------:R-:W-:Y:S02]  /*c4d0*/  ISETP.LT.OR P5, PT, R35.reuse, 0x2, !P1 ;  /* 0x000000022300780c */ /* 0x040fe40004fa1670 */
[----:B------:R-:W-:Y:S02]  /*c4e0*/  F2FP.SATFINITE.E4M3.F32.PACK_AB_MERGE_C R29, RZ, R226, RZ ;  /* 0x000000e2ff1d723e */ /* 0x000fe400048070ff */
[C---:B------:R-:W-:Y:S01]  /*c4f0*/  ISETP.LT.OR P3, PT, R35.reuse, 0x1, !P0 ;  /* 0x000000012300780c */ /* 0x040fe20004761670 */
[----:B------:R-:W-:Y:S01]  /*c500*/  FMUL R224, R224, UR20 ;  /* 0x00000014e0e07c20 */ /* 0x000fe20008400000 */
[----:B------:R-:W-:Y:S01]  /*c510*/  ISETP.LT.OR P6, PT, R35, 0xa, !P1 ;  /* 0x0000000a2300780c */ /* 0x000fe20004fc1670 */
[----:B------:R-:W-:Y:S01]  /*c520*/  FMUL R223, R223, UR20 ;  /* 0x00000014dfdf7c20 */ /* 0x000fe20008400000 */
[----:B------:R-:W-:Y:S01]  /*c530*/  F2FP.SATFINITE.E4M3.F32.PACK_AB_MERGE_C R225, RZ, R225, RZ ;  /* 0x000000e1ffe1723e */ /* 0x000fe200048070ff */
[----:B------:R-:W-:Y:S01]  /*c540*/  FMUL R221, R221, UR20 ;  /* 0x00000014dddd7c20 */ /* 0x000fe20008400000 */
[----:B------:R-:W-:Y:S01]  /*c550*/  FMUL R222, R222, UR20 ;  /* 0x00000014dede7c20 */ /* 0x000fe20008400000 */
[----:B------:R0:W-:Y:S01]  /*c560*/  @!P4 STG.E.U8 desc[UR18][R24.64], R29 ;  /* 0x0000001d1800c986 */ /* 0x0001e2000c101112 */
[----:B------:R-:W-:-:S02]  /*c570*/  ISETP.LT.OR P4, PT, R35, 0x2, !P0 ;  /* 0x000000022300780c */ /* 0x000fc40004781670 */
[----:B------:R-:W-:Y:S01]  /*c580*/  F2FP.SATFINITE.E4M3.F32.PACK_AB_MERGE_C R31, RZ, R224, RZ ;  /* 0x000000e0ff1f723e */ /* 0x000fe200048070ff */
[----:B------:R3:W-:Y:S01]  /*c590*/  @!P5 STG.E.U8 desc[UR18][R24.64+0x1], R225 ;  /* 0x000001e11800d986 */ /* 0x0007e2000c101112 */
[C---:B------:R-:W-:Y:S02]  /*c5a0*/  ISETP.LT.OR P5, PT, R35.reuse, 0x9, !P1 ;  /* 0x000000092300780c */ /* 0x040fe40004fa1670 */
[----:B------:R-:W-:Y:S01]  /*c5b0*/  F2FP.SATFINITE.E4M3.F32.PACK_AB_MERGE_C R223, RZ, R223, RZ ;  /* 0x000000dfffdf723e */ /* 0x000fe200048070ff */
[----:B------:R-:W-:Y:S01]  /*c5c0*/  FMUL R220, R220, UR20 ;  /* 0x00000014dcdc7c20 */ /* 0x000fe20008400000 */
[----:B------:R-:W-:Y:S01]  /*c5d0*/  F2FP.SATFINITE.E4M3.F32.PACK_AB_MERGE_C R221, RZ, R221, RZ ;  /* 0x000000ddffdd723e */ /* 0x000fe200048070ff */
[----:B------:R-:W-:Y:S01]  /*c5e0*/  @!P3 STG.E.U8 desc[UR18][R26.64], R31 ;  /* 0x0000001f1a00b986 */ /* 0x000fe2000c101112 */
[----:B------:R-:W-:-:S03]  /*c5f0*/  ISETP.LT.OR P3, PT, R35, 0x9, !P0 ;  /* 0x000000092300780c */ /* 0x000fc60004761670 */
[----:B------:R-:W-:Y:S01]  /*c600*/  @!P4 STG.E.U8 desc[UR18][R26.64+0x1], R223 ;  /* 0x000001df1a00c986 */ /* 0x000fe2000c101112 */
[----:B------:R-:W-:-:S03]  /*c610*/  ISETP.LT.OR P4, PT, R35, 0xa, !P0 ;  /* 0x0000000a2300780c */ /* 0x000fc60004781670 */
[----:B------:R-:W-:Y:S01]  /*c620*/  @!P6 STG.E.U8 desc[UR18][R24.64+0x9], R221 ;  /* 0x000009dd1800e986 */ /* 0x000fe2000c101112 */
[----:B------:R-:W-:Y:S01]  /*c630*/  ISETP.LT.OR P6, PT, R35, 0x12, !P1 ;  /* 0x000000122300780c */ /* 0x000fe20004fc1670 */
[----:B------:R-:W-:Y:S01]  /*c640*/  FMUL R219, R219, UR20 ;  /* 0x00000014dbdb7c20 */ /* 0x000fe20008400000 */
[----:B0-----:R-:W-:Y:S01]  /*c650*/  F2FP.SATFINITE.E4M3.F32.PACK_AB_MERGE_C R29, RZ, R222, RZ ;  /* 0x000000deff1d723e */ /* 0x001fe200048070ff */
[----:B------:R-:W-:Y:S01]  /*c660*/  FMUL R217, R217, UR20 ;  /* 0x00000014d9d97c20 */ /* 0x000fe20008400000 */
[----:B------:R-:W4:Y:S01]  /*c670*/  LDL.LU R226, [R1+0xc] ;  /* 0x00000c0001e27983 */ /* 0x000f220000300800 */
[----:B------:R-:W-:Y:S02]  /*c680*/  F2FP.SATFINITE.E4M3.F32.PACK_AB_MERGE_C R33, RZ, R220, RZ ;  /* 0x000000dcff21723e */ /* 0x000fe400048070ff */
[----:B------:R-:W-:Y:S01]  /*c690*/  F2FP.SATFINITE.E4M3.F32.PACK_AB_MERGE_C R219, RZ, R219, RZ ;  /* 0x000000dbffdb723e */ /* 0x000fe200048070ff */
[----:B------:R0:W-:Y:S01]  /*c6a0*/  @!P5 STG.E.U8 desc[UR18][R24.64+0x8], R29 ;  /* 0x0000081d1800d986 */ /* 0x0001e2000c101112 */
[----:B------:R-:W-:-:S02]  /*c6b0*/  ISETP.LT.OR P5, PT, R35, 0x11, !P1 ;  /* 0x000000112300780c */ /* 0x000fc40004fa1670 */
[----:B------:R-:W-:Y:S01]  /*c6c0*/  F2FP.SATFINITE.E4M3.F32.PACK_AB_MERGE_C R217, RZ, R217, RZ ;  /* 0x000000d9ffd9723e */ /* 0x000fe200048070ff */
[----:B---3--:R-:W3:Y:S01]  /*c6d0*/  LDL.LU R225, [R1+0x8] ;  /* 0x0000080001e17983 */ /* 0x008ee20000300800 */
[----:B------:R-:W-:-:S03]  /*c6e0*/  FMUL R218, R218, UR20 ;  /* 0x00000014dada7c20 */ /* 0x000fc60008400000 */
[----:B------:R-:W4:Y:S04]  /*c6f0*/  LDL.LU R224, [R1+0x4] ;  /* 0x0000040001e07983 */ /* 0x000f280000300800 */
[----:B------:R-:W3:Y:S01]  /*c700*/  LDL.LU R222, [R1] ;  /* 0x0000000001de7983 */ /* 0x000ee20000300800 */
[----:B0-----:R-:W-:Y:S01]  /*c710*/  F2FP.SATFINITE.E4M3.F32.PACK_AB_MERGE_C R29, RZ, R218, RZ ;  /* 0x000000daff1d723e */ /* 0x001fe200048070ff */
[----:B------:R-:W-:Y:S01]  /*c720*/  FMUL R216, R216, UR20 ;  /* 0x00000014d8d87c20 */ /* 0x000fe20008400000 */
[----:B------:R-:W-:Y:S01]  /*c730*/  FMUL R215, R215, UR20 ;  /* 0x00000014d7d77c20 */ /* 0x000fe20008400000 */
[----:B------:R0:W-:Y:S01]  /*c740*/  @!P3 STG.E.U8 desc[UR18][R26.64+0x8], R33 ;  /* 0x000008211a00b986 */ /* 0x0001e2000c101112 */
[----:B------:R-:W-:Y:S01]  /*c750*/  ISETP.LT.OR P3, PT, R35, 0x11, !P0 ;  /* 0x000000112300780c */ /* 0x000fe20004761670 */
[----:B------:R-:W-:Y:S01]  /*c760*/  FMUL R213, R213, UR20 ;  /* 0x00000014d5d57c20 */ /* 0x000fe20008400000 */
[----:B------:R-:W-:Y:S01]  /*c770*/  F2FP.SATFINITE.E4M3.F32.PACK_AB_MERGE_C R31, RZ, R216, RZ ;  /* 0x000000d8ff1f723e */ /* 0x000fe200048070ff */
[----:B------:R-:W-:Y:S01]  /*c780*/  @!P4 STG.E.U8 desc[UR18][R26.64+0x9], R219 ;  /* 0x000009db1a00c986 */ /* 0x000fe2000c101112 */
[C---:B------:R-:W-:Y:S01]  /*c790*/  ISETP.LT.OR P4, PT, R35.reuse, 0x12, !P0 ;  /* 0x000000122300780c */ /* 0x040fe20004781670 */
[----:B------:R-:W-:Y:S01]  /*c7a0*/  FMUL R214, R214, UR20 ;  /* 0x00000014d6d67c20 */ /* 0x000fe20008400000 */
[----:B------:R-:W-:Y:S01]  /*c7b0*/  F2FP.SATFINITE.E4M3.F32.PACK_AB_MERGE_C R215, RZ, R215, RZ ;  /* 0x000000d7ffd7723e */ /* 0x000fe200048070ff */
[----:B------:R-:W-:Y:S01]  /*c7c0*/  @!P6 STG.E.U8 desc[UR18][R24.64+0x11], R217 ;  /* 0x000011d91800e986 */ /* 0x000fe2000c101112 */
[C---:B------:R-:W-:Y:S01]  /*c7d0*/  ISETP.LT.OR P6, PT, R35.reuse, 0x1a, !P1 ;  /* 0x0000001a2300780c */ /* 0x040fe20004fc1670 */
[----:B------:R-:W-:Y:S01]  /*c7e0*/  FMUL R212, R212, UR20 ;  /* 0x00000014d4d47c20 */ /* 0x000fe20008400000 */
[----:B------:R-:W-:Y:S01]  /*c7f0*/  F2FP.SATFINITE.E4M3.F32.PACK_AB_MERGE_C R213, RZ, R213, RZ ;  /* 0x000000d5ffd5723e */ /* 0x000fe200048070ff */
[----:B------:R1:W-:Y:S01]  /*c800*/  @!P5 STG.E.U8 desc[UR18][R24.64+0x10], R29 ;  /* 0x0000101d1800d986 */ /* 0x0003e2000c101112 */
[----:B------:R-:W-:Y:S01]  /*c810*/  ISETP.LT.OR P5, PT, R35, 0x19, !P1 ;  /* 0x000000192300780c */ /* 0x000fe20004fa1670 */
[----:B------:R-:W-:Y:S01]  /*c820*/  FMUL R211, R211, UR20 ;  /* 0x00000014d3d37c20 */ /* 0x000fe20008400000 */
[----:B------:R-:W-:Y:S01]  /*c830*/  FMUL R209, R209, UR20 ;  /* 0x00000014d1d17c20 */ /* 0x000fe20008400000 */
[----:B------:R1:W-:Y:S01]  /*c840*/  @!P3 STG.E.U8 desc[UR18][R26.64+0x10], R31 ;  /* 0x0000101f1a00b986 */ /* 0x0003e2000c101112 */
[C---:B------:R-:W-:Y:S01]  /*c850*/  ISETP.LT.OR P3, PT, R35.reuse, 0x19, !P0 ;  /* 0x000000192300780c */ /* 0x040fe20004761670 */
[----:B------:R-:W-:Y:S01]  /*c860*/  FMUL R210, R210, UR20 ;  /* 0x00000014d2d27c20 */ /* 0x000fe20008400000 */
[----:B0-----:R-:W-:Y:S01]  /*c870*/  F2FP.SATFINITE.E4M3.F32.PACK_AB_MERGE_C R33, RZ, R212, RZ ;  /* 0x000000d4ff21723e */ /* 0x001fe200048070ff */
[----:B------:R-:W-:Y:S01]  /*c880*/  @!P4 STG.E.U8 desc[UR18][R26.64+0x11], R215 ;  /* 0x000011d71a00c986 */ /* 0x000fe2000c101112 */
[C---:B------:R-:W-:Y:S01]  /*c890*/  ISETP.LT.OR P4, PT, R35.reuse, 0x1a, !P0 ;  /* 0x0000001a2300780c */ /* 0x040fe20004781670 */
[----:B------:R-:W-:Y:S01]  /*c8a0*/  FMUL R208, R208, UR20 ;  /* 0x00000014d0d07c20 */ /* 0x000fe20008400000 */
[----:B------:R-:W-:Y:S01]  /*c8b0*/  F2FP.SATFINITE.E4M3.F32.PACK_AB_MERGE_C R211, RZ, R211, RZ ;  /* 0x000000d3ffd3723e */ /* 0x000fe200048070ff */
[----:B------:R-:W-:Y:S01]  /*c8c0*/  @!P6 STG.E.U8 desc[UR18][R24.64+0x19], R213 ;  /* 0x000019d51800e986 */ /* 0x000fe2000c101112 */
[----:B------:R-:W-:Y:S01]  /*c8d0*/  ISETP.LT.OR P6, PT, R35, 0x22, !P1 ;  /* 0x000000222300780c */ /* 0x000fe20004fc1670 */
[----:B------:R-:W-:Y:S01]  /*c8e0*/  FMUL R207, R207, UR20 ;  /* 0x00000014cfcf7c20 */ /* 0x000fe20008400000 */
[----:B-1----:R-:W-:Y:S01]  /*c8f0*/  F2FP.SATFINITE.E4M3.F32.PACK_AB_MERGE_C R29, RZ, R214, RZ ;  /* 0x000000d6ff1d723e */ /* 0x002fe200048070ff */
[----:B------:R-:W-:Y:S01]  /*c900*/  FMUL R205, R205, UR20 ;  /* 0x00000014cdcd7c20 */ /* 0x000fe20008400000 */
[----:B------:R-:W-:Y:S01]  /*c910*/  F2FP.SATFINITE.E4M3.F32.PACK_AB_MERGE_C R209, RZ, R209, RZ ;  /* 0x000000d1ffd1723e */ /* 0x000fe200048070ff */
[----:B------:R-:W-:Y:S01]  /*c920*/  FMUL R206, R206, UR20 ;  /* 0x00000014cece7c20 */ /* 0x000fe20008400000 */
[----:B------:R-:W-:Y:S01]  /*c930*/  F2FP.SATFINITE.E4M3.F32.PACK_AB_MERGE_C R31, RZ, R208, RZ ;  /* 0x000000d0ff1f723e */ /* 0x000fe200048070ff */
[----:B------:R0:W-:Y:S01]  /*c940*/  @!P5 STG.E.U8 desc[UR18][R24.64+0x18], R29 ;  /* 0x0000181d1800d986 */ /* 0x0001e2000c101112 */
[C---:B------:R-:W-:Y:S01]  /*c950*/  ISETP.LT.OR P5, PT, R35.reuse, 0x21, !P1 ;  /* 0x000000212300780c */ /* 0x040fe20004fa1670 */
[----:B------:R-:W-:Y:S01]  /*c960*/  FMUL R204, R204, UR20 ;  /* 0x00000014cccc7c20 */ /* 0x000fe20008400000 */
[----:B------:R-:W-:Y:S01]  /*c970*/  F2FP.SATFINITE.E4M3.F32.PACK_AB_MERGE_C R207, RZ, R207, RZ ;  /* 0x000000cfffcf723e */ /* 0x000fe200048070ff */
[----:B------:R1:W-:Y:S01]  /*c980*/  @!P3 STG.E.U8 desc[UR18][R26.64+0x18], R33 ;  /* 0x000018211a00b986 */ /* 0x0003e2000c101112 */
[----:B------:R-:W-:Y:S01]  /*c990*/  ISETP.LT.OR P3, PT, R35, 0x21, !P0 ;  /* 0x000000212300780c */ /* 0x000fe20004761670 */
[----:B------:R-:W-:Y:S01]  /*c9a0*/  FMUL R203, R203, UR20 ;  /* 0x00000014cbcb7c20 */ /* 0x000fe20008400000 */
[----:B------:R-:W-:Y:S01]  /*c9b0*/  F2FP.SATFINITE.E4M3.F32.PACK_AB_MERGE_C R205, RZ, R205, RZ ;  /* 0x000000cdffcd723e */ /* 0x000fe200048070ff */
[----:B------:R-:W-:Y:S01]  /*c9c0*/  @!P4 STG.E.U8 desc[UR18][R26.64+0x19], R211 ;  /* 0x000019d31a00c986 */ /* 0x000fe2000c101112 */
[----:B------:R-:W-:Y:S01]  /*c9d0*/  ISETP.LT.OR P4, PT, R35, 0x22, !P0 ;  /* 0x000000222300780c */ /* 0x000fe20004781670 */
[----:B------:R-:W-:Y:S01]  /*c9e0*/  FMUL R201, R201, UR20 ;  /* 0x00000014c9c97c20 */ /* 0x000fe20008400000 */
[----:B------:R-:W-:Y:S01]  /*c9f0*/  F2FP.SATFINITE.E4M3.F32.PACK_AB_MERGE_C R203, RZ, R203, RZ ;  /* 0x000000cbffcb723e */ /* 0x000fe200048070ff */
[----:B------:R-:W-:Y:S01]  /*ca00*/  @!P6 STG.E.U8 desc[UR18][R24.64+0x21], R209 ;  /* 0x000021d11800e986 */ /* 0x000fe2000c101112 */
[----:B------:R-:W-:Y:S01]  /*ca10*/  ISETP.LT.OR P6, PT, R35, 0x2a, !P1 ;  /* 0x0000002a2300780c */ /* 0x000fe20004fc1670 */
[----:B------:R-:W-:Y:S01]  /*ca20*/  FMUL R202, R202, UR20 ;  /* 0x00000014caca7c20 */ /* 0x000fe20008400000 */
[----:B0-----:R-:W-:Y:S01]  /*ca30*/  F2FP.SATFINITE.E4M3.F32.PACK_AB_MERGE_C R29, RZ, R210, RZ ;  /* 0x000000d2ff1d723e */ /* 0x001fe200048070ff */
[----:B------:R-:W-:Y:S01]  /*ca40*/  FMUL R200, R200, UR20 ;  /* 0x00000014c8c87c20 */ /* 0x000fe20008400000 */
[----:B-1----:R-:W-:Y:S01]  /*ca50*/  F2FP.SATFINITE.E4M3.F32.PACK_AB_MERGE_C R33, RZ, R204, RZ ;  /* 0x000000ccff21723e */ /* 0x002fe200048070ff */
[----:B------:R-:W-:Y:S01]  /*ca60*/  FMUL R199, R199, UR20 ;  /* 0x00000014c7c77c20 */ /* 0x000fe20008400000 */
[----:B------:R-:W-:Y:S01]  /*ca70*/  F2FP.SATFINITE.E4M3.F32.PACK_AB_MERGE_C R201, RZ, R201, RZ ;  /* 0x000000c9ffc9723e */ /* 0x000fe200048070ff */
[----:B------:R0:W-:Y:S01]  /*ca80*/  @!P5 STG.E.U8 desc[UR18][R24.64+0x20], R29 ;  /* 0x0000201d1800d986 */ /* 0x0001e2000c101112 */
[----:B------:R-:W-:Y:S01]  /*ca90*/  ISETP.LT.OR P5, PT, R35, 0x29, !P1 ;  /* 0x000000292300780c */ /* 0x000fe20004fa1670 */
[----:B------:R-:W-:Y:S01]  /*caa0*/  FMUL R197, R197, UR20 ;  /* 0x00000014c5c57c20 */ /* 0x000fe20008400000 */
[----:B------:R-:W-:Y:S01]  /*cab0*/  F2FP.SATFINITE.E4M3.F32.PACK_AB_MERGE_C R199, RZ, R199, RZ ;  /* 0x000000c7ffc7723e */ /* 0x000fe200048070ff */
[----:B------:R1:W-:Y:S01]  /*cac0*/  @!P3 STG.E.U8 desc[UR18][R26.64+0x20], R31 ;  /* 0x0000201f1a00b986 */ /* 0x0003e2000c101112 */
[C---:B------:R-:W-:Y:S01]  /*cad0*/  ISETP.LT.OR P3, PT, R35.reuse, 0x29, !P0 ;  /* 0x000000292300780c */ /* 0x040fe20004761670 */
[----:B------:R-:W-:Y:S01]  /*cae0*/  FMUL R198, R198, UR20 ;  /* 0x00000014c6c67c20 */ /* 0x000fe20008400000 */
[----:B------:R-:W-:Y:S01]  /*caf0*/  F2FP.SATFINITE.E4M3.F32.PACK_AB_MERGE_C R197, RZ, R197, RZ ;  /* 0x000000c5ffc5723e */ /* 0x000fe200048070ff */
[----:B------:R-:W-:Y:S01]  /*cb00*/  @!P4 STG.E.U8 desc[UR18][R26.64+0x21], R207 ;  /* 0x000021cf1a00c986 */ /* 0x000fe2000c101112 */
[----:B------:R-:W-:Y:S01]  /*cb10*/  ISETP.LT.OR P4, PT, R35, 0x2a, !P0 ;  /* 0x0000002a2300780c */ /* 0x000fe20004781670 */
[----:B------:R-:W-:Y:S01]  /*cb20*/  FMUL R196, R196, UR20 ;  /* 0x00000014c4c47c20 */ /* 0x000fe20008400000 */
[----:B------:R-:W-:Y:S01]  /*cb30*/  FMUL R195, R195, UR20 ;  /* 0x00000014c3c37c20 */ /* 0x000fe20008400000 */
        /* <DEDUP_REMOVED lines=27> */
[----:B------:R-:W-:Y:S01]  /*ccf0*/  FMUL R186, R186, UR20 ;  /* 0x00000014baba7c20 */ /* 0x000fe20008400000 */
        /* <DEDUP_REMOVED lines=156> */
[----:B-----5:R-:W-:Y:S01]  /*d6c0*/  FMUL R0, R0, UR20 ;  /* 0x0000001400007c20 */ /* 0x020fe20008400000 */
[----:B-1----:R-:W-:Y:S01]  /*d6d0*/  F2FP.SATFINITE.E4M3.F32.PACK_AB_MERGE_C R33, RZ, R164, RZ ;  /* 0x000000a4ff21723e */ /* 0x002fe200048070ff */
        /* <DEDUP_REMOVED lines=9> */
[----:B------:R-:W-:Y:S01]  /*d770*/  FMUL R4, R4, UR20 ;  /* 0x0000001404047c20 */ /* 0x000fe20008400000 */
[----:B------:R-:W-:Y:S01]  /*d780*/  @!P4 STG.E.U8 desc[UR18][R26.64+0x71], R167 ;  /* 0x000071a71a00c986 */ /* 0x000fe2000c101112 */
[----:B------:R-:W-:-:S03]  /*d790*/  ISETP.LT.OR P4, PT, R35, 0x7a, !P0 ;  /* 0x0000007a2300780c */ /* 0x000fc60004781670 */
[----:B------:R-:W-:Y:S01]  /*d7a0*/  @!P6 STG.E.U8 desc[UR18][R24.64+0x79], R165 ;  /* 0x000079a51800e986 */ /* 0x000fe2000c101112 */
[----:B------:R-:W-:Y:S02]  /*d7b0*/  ISETP.LT.OR P6, PT, R35, 0x82, !P1 ;  /* 0x000000822300780c */ /* 0x000fe40004fc1670 */
[----:B0-----:R-:W-:Y:S01]  /*d7c0*/  F2FP.SATFINITE.E4M3.F32.PACK_AB_MERGE_C R29, RZ, R166, RZ ;  /* 0x000000a6ff1d723e */ /* 0x001fe200048070ff */
[----:B------:R-:W4:Y:S01]  /*d7d0*/  LDL.LU R220, [R1+0x14] ;  /* 0x0000140001dc7983 */ /* 0x000f220000300800 */
[----:B-1----:R-:W-:-:S03]  /*d7e0*/  F2FP.SATFINITE.E4M3.F32.PACK_AB_MERGE_C R31, RZ, R160, RZ ;  /* 0x000000a0ff1f723e */ /* 0x002fc600048070ff */
[----:B------:R0:W-:Y:S01]  /*d7f0*/  @!P5 STG.E.U8 desc[UR18][R24.64+0x78], R29 ;  /* 0x0000781d1800d986 */ /* 0x0001e2000c101112 */
[----:B------:R-:W-:-:S03]  /*d800*/  ISETP.LT.OR P5, PT, R35, 0x81, !P1 ;  /* 0x000000812300780c */ /* 0x000fc60004fa1670 */
[----:B------:R1:W-:Y:S01]  /*d810*/  @!P3 STG.E.U8 desc[UR18][R26.64+0x78], R33 ;  /* 0x000078211a00b986 */ /* 0x0003e2000c101112 */
[----:B------:R-:W-:-:S03]  /*d820*/  ISETP.LT.OR P3, PT, R35, 0x81, !P0 ;  /* 0x000000812300780c */ /* 0x000fc60004761670 */
        /* <DEDUP_REMOVED lines=26> */
[----:B0-----:R-:W-:Y:S02]  /*d9d0*/  F2FP.SATFINITE.E4M3.F32.PACK_AB_MERGE_C R29, RZ, R154, RZ ;  /* 0x0000009aff1d723e */ /* 0x001fe400048070ff */
[----:B-1----:R-:W-:-:S03]  /*d9e0*/  F2FP.SATFINITE.E4M3.F32.PACK_AB_MERGE_C R33, RZ, R20, RZ ;  /* 0x00000014ff21723e */ /* 0x002fc600048070ff */
[----:B------:R0:W-:Y:S01]  /*d9f0*/  @!P5 STG.E.U8 desc[UR18][R24.64+0x90], R29 ;  /* 0x0000901d1800d986 */ /* 0x0001e2000c101112 */
[----:B------:R-:W-:-:S03]  /*da00*/  ISETP.LT.OR P5, PT, R35, 0x99, !P1 ;  /* 0x000000992300780c */ /* 0x000fc60004fa1670 */
[----:B------:R-:W-:Y:S01]  /*da10*/  @!P3 STG.E.U8 desc[UR18][R26.64+0x90], R31 ;  /* 0x0000901f1a00b986 */ /* 0x000fe2000c101112 */
[----:B------:R-:W-:-:S03]  /*da20*/  ISETP.LT.OR P3, PT, R35, 0x99, !P0 ;  /* 0x000000992300780c */ /* 0x000fc60004761670 */
[----:B------:R1:W-:Y:S01]  /*da30*/  @!P4 STG.E.U8 desc[UR18][R26.64+0x91], R23 ;  /* 0x000091171a00c986 */ /* 0x0003e2000c101112 */
[----:B------:R-:W-:-:S03]  /*da40*/  ISETP.LT.OR P4, PT, R35, 0x9a, !P0 ;  /* 0x0000009a2300780c */ /* 0x000fc60004781670 */
[----:B------:R2:W-:Y:S01]  /*da50*/  @!P6 STG.E.U8 desc[UR18][R24.64+0x99], R21 ;  /* 0x000099151800e986 */ /* 0x0005e2000c101112 */
[----:B------:R-:W-:Y:S02]  /*da60*/  ISETP.LT.OR P6, PT, R35, 0xa2, !P1 ;  /* 0x000000a22300780c */ /* 0x000fe40004fc1670 */
[----:B0-----:R-:W-:-:S05]  /*da70*/  F2FP.SATFINITE.E4M3.F32.PACK_AB_MERGE_C R29, RZ, R22, RZ ;  /* 0x00000016ff1d723e */ /* 0x001fca00048070ff */
[----:B------:R-:W-:Y:S01]  /*da80*/  @!P5 STG.E.U8 desc[UR18][R24.64+0x98], R29 ;  /* 0x0000981d1800d986 */ /* 0x000fe2000c101112 */
[C---:B------:R-:W-:Y:S02]  /*da90*/  ISETP.LT.OR P5, PT, R35.reuse, 0xa1, !P1 ;  /* 0x000000a12300780c */ /* 0x040fe40004fa1670 */
[----:B-1----:R-:W-:Y:S01]  /*daa0*/  F2FP.SATFINITE.E4M3.F32.PACK_AB_MERGE_C R23, RZ, R18, RZ ;  /* 0x00000012ff17723e */ /* 0x002fe200048070ff */
[----:B------:R-:W-:Y:S01]  /*dab0*/  @!P3 STG.E.U8 desc[UR18][R26.64+0x98], R33 ;  /* 0x000098211a00b986 */ /* 0x000fe2000c101112 */
[C---:B------:R-:W-:Y:S02]  /*dac0*/  ISETP.LT.OR P3, PT, R35.reuse, 0xa1, !P0 ;  /* 0x000000a12300780c */ /* 0x040fe40004761670 */
[----:B--2---:R-:W-:Y:S01]  /*dad0*/  F2FP.SATFINITE.E4M3.F32.PACK_AB_MERGE_C R21, RZ, R16, RZ ;  /* 0x00000010ff15723e */ /* 0x004fe200048070ff */
[----:B------:R0:W-:Y:S01]  /*dae0*/  @!P4 STG.E.U8 desc[UR18][R26.64+0x99], R19 ;  /* 0x000099131a00c986 */ /* 0x0001e2000c101112 */
[----:B------:R-:W-:-:S03]  /*daf0*/  ISETP.LT.OR P4, PT, R35, 0xa2, !P0 ;  /* 0x000000a22300780c */ /* 0x000fc60004781670 */
[----:B------:R1:W-:Y:S01]  /*db00*/  @!P6 STG.E.U8 desc[UR18][R24.64+0xa1], R17 ;  /* 0x0000a1111800e986 */ /* 0x0003e2000c101112 */
[----:B------:R-:W-:-:S03]  /*db10*/  ISETP.LT.OR P6, PT, R35, 0xaa, !P1 ;  /* 0x000000aa2300780c */ /* 0x000fc60004fc1670 */
[----:B------:R-:W-:Y:S01]  /*db20*/  @!P5 STG.E.U8 desc[UR18][R24.64+0xa0], R23 ;  /* 0x0000a0171800d986 */ /* 0x000fe2000c101112 */
[----:B------:R-:W-:-:S03]  /*db30*/  ISETP.LT.OR P5, PT, R35, 0xa9, !P1 ;  /* 0x000000a92300780c */ /* 0x000fc60004fa1670 */
[----:B------:R-:W-:Y:S01]  /*db40*/  @!P3 STG.E.U8 desc[UR18][R26.64+0xa0], R21 ;  /* 0x0000a0151a00b986 */ /* 0x000fe2000c101112 */
[C---:B------:R-:W-:Y:S02]  /*db50*/  ISETP.LT.OR P3, PT, R35.reuse, 0xa9, !P0 ;  /* 0x000000a92300780c */ /* 0x040fe40004761670 */
[----:B0-----:R-:W-:Y:S01]  /*db60*/  F2FP.SATFINITE.E4M3.F32.PACK_AB_MERGE_C R19, RZ, R14, RZ ;  /* 0x0000000eff13723e */ /* 0x001fe200048070ff */
[----:B------:R0:W-:Y:S01]  /*db70*/  @!P4 STG.E.U8 desc[UR18][R26.64+0xa1], R15 ;  /* 0x0000a10f1a00c986 */ /* 0x0001e2000c101112 */
[C---:B------:R-:W-:Y:S02]  /*db80*/  ISETP.LT.OR P4, PT, R35.reuse, 0xaa, !P0 ;  /* 0x000000aa2300780c */ /* 0x040fe40004781670 */
[----:B-1----:R-:W-:Y:S01]  /*db90*/  F2FP.SATFINITE.E4M3.F32.PACK_AB_MERGE_C R17, RZ, R12, RZ ;  /* 0x0000000cff11723e */ /* 0x002fe200048070ff */
        /* <DEDUP_REMOVED lines=15> */
[----:B0-----:R-:W-:Y:S02]  /*dc90*/  F2FP.SATFINITE.E4M3.F32.PACK_AB_MERGE_C R11, RZ, R6, RZ ;  /* 0x00000006ff0b723e */ /* 0x001fe400048070ff */
[C---:B------:R-:W-:Y:S01]  /*dca0*/  ISETP.LT.OR P3, PT, R35.reuse, 0xb9, !P0 ;  /* 0x000000b92300780c */ /* 0x040fe20004761670 */
[----:B------:R0:W-:Y:S01]  /*dcb0*/  @!P4 STG.E.U8 desc[UR18][R26.64+0xb1], R7 ;  /* 0x0000b1071a00c986 */ /* 0x0001e2000c101112 */
[----:B-1----:R-:W-:Y:S02]  /*dcc0*/  F2FP.SATFINITE.E4M3.F32.PACK_AB_MERGE_C R9, RZ, R4, RZ ;  /* 0x00000004ff09723e */ /* 0x002fe400048070ff */
[----:B------:R-:W-:Y:S01]  /*dcd0*/  ISETP.LT.OR P4, PT, R35, 0xba, !P0 ;  /* 0x000000ba2300780c */ /* 0x000fe20004781670 */
[----:B------:R1:W-:Y:S04]  /*dce0*/  @!P6 STG.E.U8 desc[UR18][R24.64+0xb9], R5 ;  /* 0x0000b9051800e986 */ /* 0x0003e8000c101112 */
[----:B------:R2:W-:Y:S01]  /*dcf0*/  @!P5 STG.E.U8 desc[UR18][R24.64+0xb8], R11 ;  /* 0x0000b80b1800d986 */ /* 0x0005e2000c101112 */
[----:B------:R-:W-:Y:S01]  /*dd00*/  FMUL R4, R227, UR20 ;  /* 0x00000014e3047c20 */ /* 0x000fe20008400000 */
[----:B------:R-:W-:-:S02]  /*dd10*/  ISETP.LT.OR P5, PT, R35, 0xc1, !P1 ;  /* 0x000000c12300780c */ /* 0x000fc40004fa1670 */
[----:B0-----:R-:W-:Y:S02]  /*dd20*/  F2FP.SATFINITE.E4M3.F32.PACK_AB_MERGE_C R7, RZ, R3, RZ ;  /* 0x00000003ff07723e */ /* 0x001fe400048070ff */
[----:B-1----:R-:W-:Y:S01]  /*dd30*/  F2FP.SATFINITE.E4M3.F32.PACK_AB_MERGE_C R5, RZ, R0, RZ ;  /* 0x00000000ff05723e */ /* 0x002fe200048070ff */
[----:B---3--:R-:W-:Y:S01]  /*dd40*/  FMUL R0, R222, UR20 ;  /* 0x00000014de007c20 */ /* 0x008fe20008400000 */
[----:B------:R-:W-:Y:S01]  /*dd50*/  ISETP.LT.OR P6, PT, R35, 0xc2, !P1 ;  /* 0x000000c22300780c */ /* 0x000fe20004fc1670 */
[----:B------:R-:W3:Y:S01]  /*dd60*/  LDL.LU R222, [R1+0x20] ;  /* 0x0000200001de7983 */ /* 0x000ee20000300800 */
[----:B--2---:R-:W-:Y:S02]  /*dd70*/  F2FP.SATFINITE.E4M3.F32.PACK_AB_MERGE_C R11, RZ, R2, RZ ;  /* 0x00000002ff0b723e */ /* 0x004fe400048070ff */
[----:B------:R-:W-:Y:S01]  /*dd80*/  F2FP.SATFINITE.E4M3.F32.PACK_AB_MERGE_C R13, RZ, R0, RZ ;  /* 0x00000000ff0d723e */ /* 0x000fe200048070ff */
[----:B----4-:R-:W-:Y:S01]  /*dd90*/  FMUL R0, R224, UR20 ;  /* 0x00000014e0007c20 */ /* 0x010fe20008400000 */
[----:B------:R-:W-:Y:S01]  /*dda0*/  FMUL R2, R225, UR20 ;  /* 0x00000014e1027c20 */ /* 0x000fe20008400000 */
[----:B------:R-:W2:Y:S04]  /*ddb0*/  LDL.LU R224, [R1+0x24] ;  /* 0x0000240001e07983 */ /* 0x000ea80000300800 */
[----:B------:R-:W4:Y:S01]  /*ddc0*/  LDL.LU R225, [R1+0x28] ;  /* 0x0000280001e17983 */ /* 0x000f220000300800 */
[----:B------:R-:W-:-:S03]  /*ddd0*/  FMUL R3, R226, UR20 ;  /* 0x00000014e2037c20 */ /* 0x000fc60008400000 */
[----:B------:R-:W4:Y:S04]  /*dde0*/  LDL.LU R226, [R1+0x2c] ;  /* 0x00002c0001e27983 */ /* 0x000f280000300800 */
[----:B------:R-:W4:Y:S04]  /*ddf0*/  LDL.LU R227, [R1+0x30] ;  /* 0x0000300001e37983 */ /* 0x000f280000300800 */
[----:B------:R-:W-:Y:S01]  /*de00*/  @!P3 STG.E.U8 desc[UR18][R26.64+0xb8], R9 ;  /* 0x0000b8091a00b986 */ /* 0x000fe2000c101112 */
[----:B------:R-:W-:-:S03]  /*de10*/  ISETP.LT.OR P3, PT, R35, 0xc1, !P0 ;  /* 0x000000c12300780c */ /* 0x000fc60004761670 */
[----:B------:R0:W-:Y:S01]  /*de20*/  @!P4 STG.E.U8 desc[UR18][R26.64+0xb9], R7 ;  /* 0x0000b9071a00c986 */ /* 0x0001e2000c101112 */
[----:B------:R-:W-:-:S03]  /*de30*/  ISETP.LT.OR P4, PT, R35, 0xc2, !P0 ;  /* 0x000000c22300780c */ /* 0x000fc60004781670 */
[----:B------:R-:W-:Y:S01]  /*de40*/  @!P5 STG.E.U8 desc[UR18][R24.64+0xc0], R11 ;  /* 0x0000c00b1800d986 */ /* 0x000fe2000c101112 */
[----:B------:R-:W-:-:S03]  /*de50*/  ISETP.LT.OR P5, PT, R35, 0xc9, !P1 ;  /* 0x000000c92300780c */ /* 0x000fc60004fa1670 */
[----:B------:R1:W-:Y:S01]  /*de60*/  @!P6 STG.E.U8 desc[UR18][R24.64+0xc1], R5 ;  /* 0x0000c1051800e986 */ /* 0x0003e2000c101112 */
[----:B0-----:R-:W-:-:S03]  /*de70*/  F2FP.SATFINITE.E4M3.F32.PACK_AB_MERGE_C R7, RZ, R0, RZ ;  /* 0x00000000ff07723e */ /* 0x001fc600048070ff */
[----:B------:R-:W-:Y:S01]  /*de80*/  @!P3 STG.E.U8 desc[UR18][R26.64+0xc0], R13 ;  /* 0x0000c00d1a00b986 */ /* 0x000fe2000c101112 */
[C---:B------:R-:W-:Y:S02]  /*de90*/  ISETP.LT.OR P6, PT, R35.reuse, 0xca, !P1 ;  /* 0x000000ca2300780c */ /* 0x040fe40004fc1670 */
[----:B-1----:R-:W-:Y:S01]  /*dea0*/  F2FP.SATFINITE.E4M3.F32.PACK_AB_MERGE_C R5, RZ, R2, RZ ;  /* 0x00000002ff05723e */ /* 0x002fe200048070ff */
[----:B------:R0:W-:Y:S01]  /*deb0*/  @!P4 STG.E.U8 desc[UR18][R26.64+0xc1], R7 ;  /* 0x0000c1071a00c986 */ /* 0x0001e2000c101112 */
[C---:B------:R-:W-:Y:S02]  /*dec0*/  ISETP.LT.OR P3, PT, R35.reuse, 0xc9, !P0 ;  /* 0x000000c92300780c */ /* 0x040fe40004761670 */
[C---:B------:R-:W-:Y:S01]  /*ded0*/  ISETP.LT.OR P4, PT, R35.reuse, 0xca, !P0 ;  /* 0x000000ca2300780c */ /* 0x040fe20004781670 */
[----:B------:R1:W-:Y:S01]  /*dee0*/  @!P5 STG.E.U8 desc[UR18][R24.64+0xc8], R5 ;  /* 0x0000c8051800d986 */ /* 0x0003e2000c101112 */
[----:B------:R-:W-:Y:S02]  /*def0*/  ISETP.LT.OR P5, PT, R35, 0xd1, !P1 ;  /* 0x000000d12300780c */ /* 0x000fe40004fa1670 */
[----:B------:R-:W-:-:S02]  /*df00*/  F2FP.SATFINITE.E4M3.F32.PACK_AB_MERGE_C R9, RZ, R3, RZ ;  /* 0x00000003ff09723e */ /* 0x000fc400048070ff */
[----:B------:R-:W-:-:S03]  /*df10*/  F2FP.SATFINITE.E4M3.F32.PACK_AB_MERGE_C R11, RZ, R4, RZ ;  /* 0x00000004ff0b723e */ /* 0x000fc600048070ff */
[----:B------:R1:W-:Y:S04]  /*df20*/  @!P6 STG.E.U8 desc[UR18][R24.64+0xc9], R9 ;  /* 0x0000c9091800e986 */ /* 0x0003e8000c101112 */
[----:B------:R-:W-:Y:S01]  /*df30*/  @!P3 STG.E.U8 desc[UR18][R26.64+0xc8], R11 ;  /* 0x0000c80b1a00b986 */ /* 0x000fe2000c101112 */
[----:B------:R-:W-:-:S03]  /*df40*/  FMUL R0, R220, UR20 ;  /* 0x00000014dc007c20 */ /* 0x000fc60008400000 */
[----:B------:R-:W4:Y:S02]  /*df50*/  LDL.LU R220, [R1+0x34] ;  /* 0x0000340001dc7983 */ /* 0x000f240000300800 */
[----:B0-----:R-:W-:Y:S01]  /*df60*/  F2FP.SATFINITE.E4M3.F32.PACK_AB_MERGE_C R7, RZ, R0, RZ ;  /* 0x00000000ff07723e */ /* 0x001fe200048070ff */
[----:B------:R-:W-:Y:S02]  /*df70*/  FMUL R2, R221, UR20 ;  /* 0x00000014dd027c20 */ /* 0x000fe40008400000 */
[----:B------:R-:W4:Y:S03]  /*df80*/  LDL.LU R221, [R1+0x38] ;  /* 0x0000380001dd7983 */ /* 0x000f260000300800 */
[----:B-1----:R-:W-:Y:S01]  /*df90*/  F2FP.SATFINITE.E4M3.F32.PACK_AB_MERGE_C R5, RZ, R2, RZ ;  /* 0x00000002ff05723e */ /* 0x002fe200048070ff */
[----:B------:R-:W-:Y:S04]  /*dfa0*/  @!P4 STG.E.U8 desc[UR18][R26.64+0xc9], R7 ;  /* 0x0000c9071a00c986 */ /* 0x000fe8000c101112 */
[----:B------:R0:W-:Y:S01]  /*dfb0*/  @!P5 STG.E.U8 desc[UR18][R24.64+0xd0], R5 ;  /* 0x0000d0051800d986 */ /* 0x0001e2000c101112 */
[----:B------:R-:W-:-:S03]  /*dfc0*/  FMUL R3, R223, UR20 ;  /* 0x00000014df037c20 */ /* 0x000fc60008400000 */
[----:B------:R-:W4:Y:S02]  /*dfd0*/  LDL.LU R223, [R1+0x3c] ;  /* 0x00003c0001df7983 */ /* 0x000f240000300800 */
[----:B------:R-:W-:Y:S01]  /*dfe0*/  F2FP.SATFINITE.E4M3.F32.PACK_AB_MERGE_C R9, RZ, R3, RZ ;  /* 0x00000003ff09723e */ /* 0x000fe200048070ff */
[----:B---3--:R-:W-:Y:S02]  /*dff0*/  FMUL R0, R222, UR20 ;  /* 0x00000014de007c20 */ /* 0x008fe40008400000 */
[----:B------:R-:W3:Y:S03]  /*e000*/  LDL.LU R222, [R1+0x40] ;  /* 0x0000400001de7983 */ /* 0x000ee60000300800 */
[----:B------:R-:W-:Y:S01]  /*e010*/  F2FP.SATFINITE.E4M3.F32.PACK_AB_MERGE_C R13, RZ, R0, RZ ;  /* 0x00000000ff0d723e */ /* 0x000fe200048070ff */
[----:B--2---:R-:W-:Y:S02]  /*e020*/  FMUL R2, R224, UR20 ;  /* 0x00000014e0027c20 */ /* 0x004fe40008400000 */
[----:B------:R-:W2:Y:S01]  /*e030*/  LDL.LU R224, [R1+0x44] ;  /* 0x0000440001e07983 */ /* 0x000ea20000300800 */
[----:B----4-:R-:W-:-:S03]  /*e040*/  FMUL R0, R225, UR20 ;  /* 0x00000014e1007c20 */ /* 0x010fc60008400000 */
[----:B------:R-:W4:Y:S01]  /*e050*/  LDL.LU R225, [R1+0x48] ;  /* 0x0000480001e17983 */ /* 0x000f220000300800 */
[----:B------:R-:W-:Y:S01]  /*e060*/  FMUL R3, R226, UR20 ;  /* 0x00000014e2037c20 */ /* 0x000fe20008400000 */
[----:B0-----:R-:W-:Y:S02]  /*e070*/  F2FP.SATFINITE.E4M3.F32.PACK_AB_MERGE_C R5, RZ, R0, RZ ;  /* 0x00000000ff05723e */ /* 0x001fe400048070ff */
[----:B------:R-:W4:Y:S01]  /*e080*/  LDL.LU R226, [R1+0x4c] ;  /* 0x00004c0001e27983 */ /* 0x000f220000300800 */
[----:B------:R-:W-:-:S03]  /*e090*/  FMUL R0, R227, UR20 ;  /* 0x00000014e3007c20 */ /* 0x000fc60008400000 */
[----:B------:R-:W4:Y:S01]  /*e0a0*/  LDL.LU R227, [R1+0x50] ;  /* 0x0000500001e37983 */ /* 0x000f220000300800 */
[C---:B------:R-:W-:Y:S02]  /*e0b0*/  ISETP.LT.OR P6, PT, R35.reuse, 0xd2, !P1 ;  /* 0x000000d22300780c */ /* 0x040fe40004fc1670 */
[C---:B------:R-:W-:Y:S01]  /*e0c0*/  ISETP.LT.OR P4, PT, R35.reuse, 0xd2, !P0 ;  /* 0x000000d22300780c */ /* 0x040fe20004781670 */
[----:B------:R-:W4:Y:S01]  /*e0d0*/  LDL.LU R218, [R1+0x54] ;  /* 0x0000540001da7983 */ /* 0x000f220000300800 */
[C---:B------:R-:W-:Y:S02]  /*e0e0*/  ISETP.LT.OR P3, PT, R35.reuse, 0xd1, !P0 ;  /* 0x000000d12300780c */ /* 0x040fe40004761670 */
[----:B------:R-:W-:Y:S02]  /*e0f0*/  ISETP.LT.OR P5, PT, R35, 0xd9, !P1 ;  /* 0x000000d92300780c */ /* 0x000fe40004fa1670 */
[----:B------:R-:W-:Y:S02]  /*e100*/  F2FP.SATFINITE.E4M3.F32.PACK_AB_MERGE_C R7, RZ, R2, RZ ;  /* 0x00000002ff07723e */ /* 0x000fe400048070ff */
[----:B------:R-:W-:-:S03]  /*e110*/  F2FP.SATFINITE.E4M3.F32.PACK_AB_MERGE_C R11, RZ, R0, RZ ;  /* 0x00000000ff0b723e */ /* 0x000fc600048070ff */
[----:B------:R0:W-:Y:S01]  /*e120*/  @!P6 STG.E.U8 desc[UR18][R24.64+0xd1], R9 ;  /* 0x0000d1091800e986 */ /* 0x0001e2000c101112 */
[----:B------:R-:W-:-:S03]  /*e130*/  ISETP.LT.OR P6, PT, R35, 0xda, !P1 ;  /* 0x000000da2300780c */ /* 0x000fc60004fc1670 */
[----:B------:R-:W-:Y:S01]  /*e140*/  @!P4 STG.E.U8 desc[UR18][R26.64+0xd1], R7 ;  /* 0x0000d1071a00c986 */ /* 0x000fe2000c101112 */
[----:B------:R-:W-:-:S03]  /*e150*/  ISETP.LT.OR P4, PT, R35, 0xda, !P0 ;  /* 0x000000da2300780c */ /* 0x000fc60004781670 */
[----:B------:R-:W-:Y:S01]  /*e160*/  @!P3 STG.E.U8 desc[UR18][R26.64+0xd0], R13 ;  /* 0x0000d00d1a00b986 */ /* 0x000fe2000c101112 */
[----:B0-----:R-:W-:-:S03]  /*e170*/  F2FP.SATFINITE.E4M3.F32.PACK_AB_MERGE_C R9, RZ, R3, RZ ;  /* 0x00000003ff09723e */ /* 0x001fc600048070ff */
[----:B------:R0:W-:Y:S04]  /*e180*/  @!P5 STG.E.U8 desc[UR18][R24.64+0xd8], R5 ;  /* 0x0000d8051800d986 */ /* 0x0001e8000c101112 */
[----:B------:R1:W-:Y:S01]  /*e190*/  @!P6 STG.E.U8 desc[UR18][R24.64+0xd9], R9 ;  /* 0x0000d9091800e986 */ /* 0x0003e2000c101112 */
[----:B------:R-:W-:-:S03]  /*e1a0*/  FMUL R0, R220, UR20 ;  /* 0x00000014dc007c20 */ /* 0x000fc60008400000 */
[----:B------:R-:W4:Y:S02]  /*e1b0*/  LDL.LU R220, [R1+0x58] ;  /* 0x0000580001dc7983 */ /* 0x000f240000300800 */
[----:B0-----:R-:W-:Y:S01]  /*e1c0*/  F2FP.SATFINITE.E4M3.F32.PACK_AB_MERGE_C R5, RZ, R0, RZ ;  /* 0x00000000ff05723e */ /* 0x001fe200048070ff */
[----:B------:R-:W-:Y:S02]  /*e1d0*/  FMUL R2, R221, UR20 ;  /* 0x00000014dd027c20 */ /* 0x000fe40008400000 */
[----:B------:R-:W4:Y:S03]  /*e1e0*/  LDL.LU R221, [R1+0x5c] ;  /* 0x00005c0001dd7983 */ /* 0x000f260000300800 */
[----:B------:R-:W-:Y:S01]  /*e1f0*/  F2FP.SATFINITE.E4M3.F32.PACK_AB_MERGE_C R7, RZ, R2, RZ ;  /* 0x00000002ff07723e */ /* 0x000fe200048070ff */
[----:B------:R0:W-:Y:S01]  /*e200*/  @!P4 STG.E.U8 desc[UR18][R26.64+0xd9], R5 ;  /* 0x0000d9051a00c986 */ /* 0x0001e2000c101112 */
[----:B------:R-:W-:-:S03]  /*e210*/  FMUL R3, R223, UR20 ;  /* 0x00000014df037c20 */ /* 0x000fc60008400000 */
[----:B------:R-:W4:Y:S02]  /*e220*/  LDL.LU R223, [R1+0x60] ;  /* 0x0000600001df7983 */ /* 0x000f240000300800 */
[----:B-1----:R-:W-:Y:S01]  /*e230*/  F2FP.SATFINITE.E4M3.F32.PACK_AB_MERGE_C R9, RZ, R3, RZ ;  /* 0x00000003ff09723e */ /* 0x002fe200048070ff */
[----:B---3--:R-:W-:Y:S02]  /*e240*/  FMUL R4, R222, UR20 ;  /* 0x00000014de047c20 */ /* 0x008fe40008400000 */
[----:B------:R-:W3:Y:S01]  /*e250*/  LDL.LU R222, [R1+0x64] ;  /* 0x0000640001de7983 */ /* 0x000ee20000300800 */
[----:B--2---:R-:W-:-:S03]  /*e260*/  FMUL R0, R224, UR20 ;  /* 0x00000014e0007c20 */ /* 0x004fc60008400000 */
[----:B------:R-:W2:Y:S01]  /*e270*/  LDL.LU R224, [R1+0x68] ;  /* 0x0000680001e07983 */ /* 0x000ea20000300800 */
[----:B----4-:R-:W-:Y:S01]  /*e280*/  FMUL R2, R225, UR20 ;  /* 0x00000014e1027c20 */ /* 0x010fe20008400000 */
[----:B0-----:R-:W-:Y:S02]  /*e290*/  F2FP.SATFINITE.E4M3.F32.PACK_AB_MERGE_C R5, RZ, R0, RZ ;  /* 0x00000000ff05723e */ /* 0x001fe400048070ff */
[----:B------:R-:W4:Y:S01]  /*e2a0*/  LDL.LU R225, [R1+0x6c] ;  /* 0x00006c0001e17983 */ /* 0x000f220000300800 */
[----:B------:R-:W-:-:S03]  /*e2b0*/  FMUL R3, R226, UR20 ;  /* 0x00000014e2037c20 */ /* 0x000fc60008400000 */
[----:B------:R-:W4:Y:S01]  /*e2c0*/  LDL.LU R226, [R1+0x70] ;  /* 0x0000700001e27983 */ /* 0x000f220000300800 */
[----:B------:R-:W-:-:S03]  /*e2d0*/  FMUL R0, R227, UR20 ;  /* 0x00000014e3007c20 */ /* 0x000fc60008400000 */
[----:B------:R-:W4:Y:S01]  /*e2e0*/  LDL.LU R227, [R1+0x74] ;  /* 0x0000740001e37983 */ /* 0x000f220000300800 */
[C---:B------:R-:W-:Y:S02]  /*e2f0*/  ISETP.LT.OR P3, PT, R35.reuse, 0xd9, !P0 ;  /* 0x000000d92300780c */ /* 0x040fe40004761670 */
[C---:B------:R-:W-:Y:S02]  /*e300*/  ISETP.LT.OR P5, PT, R35.reuse, 0xe1, !P1 ;  /* 0x000000e12300780c */ /* 0x040fe40004fa1670 */
[C---:B------:R-:W-:Y:S02]  /*e310*/  ISETP.LT.OR P6, PT, R35.reuse, 0xe2, !P1 ;  /* 0x000000e22300780c */ /* 0x040fe40004fc1670 */
[----:B------:R-:W-:-:S07]  /*e320*/  ISETP.LT.OR P4, PT, R35, 0xe2, !P0 ;  /* 0x000000e22300780c */ /* 0x000fce0004781670 */
[----:B------:R-:W-:Y:S01]  /*e330*/  @!P3 STG.E.U8 desc[UR18][R26.64+0xd8], R11 ;  /* 0x0000d80b1a00b986 */ /* 0x000fe2000c101112 */
[----:B------:R-:W-:-:S03]  /*e340*/  ISETP.LT.OR P3, PT, R35, 0xe1, !P0 ;  /* 0x000000e12300780c */ /* 0x000fc60004761670 */
[----:B------:R0:W-:Y:S01]  /*e350*/  @!P5 STG.E.U8 desc[UR18][R24.64+0xe0], R7 ;  /* 0x0000e0071800d986 */ /* 0x0001e2000c101112 */
[----:B------:R-:W-:-:S03]  /*e360*/  ISETP.LT.OR P5, PT, R35, 0xe9, !P1 ;  /* 0x000000e92300780c */ /* 0x000fc60004fa1670 */
[----:B------:R1:W-:Y:S01]  /*e370*/  @!P6 STG.E.U8 desc[UR18][R24.64+0xe1], R9 ;  /* 0x0000e1091800e986 */ /* 0x0003e2000c101112 */
[----:B------:R-:W-:Y:S02]  /*e380*/  ISETP.LT.OR P6, PT, R35, 0xea, !P1 ;  /* 0x000000ea2300780c */ /* 0x000fe40004fc1670 */
[----:B------:R-:W-:Y:S01]  /*e390*/  F2FP.SATFINITE.E4M3.F32.PACK_AB_MERGE_C R13, RZ, R4, RZ ;  /* 0x00000004ff0d723e */ /* 0x000fe200048070ff */
[----:B------:R1:W-:Y:S01]  /*e3a0*/  @!P4 STG.E.U8 desc[UR18][R26.64+0xe1], R5 ;  /* 0x0000e1051a00c986 */ /* 0x0003e2000c101112 */
[----:B0-----:R-:W-:-:S03]  /*e3b0*/  F2FP.SATFINITE.E4M3.F32.PACK_AB_MERGE_C R7, RZ, R2, RZ ;  /* 0x00000002ff07723e */ /* 0x001fc600048070ff */
[----:B------:R-:W-:Y:S01]  /*e3c0*/  @!P3 STG.E.U8 desc[UR18][R26.64+0xe0], R13 ;  /* 0x0000e00d1a00b986 */ /* 0x000fe2000c101112 */
[----:B-1----:R-:W-:-:S03]  /*e3d0*/  F2FP.SATFINITE.E4M3.F32.PACK_AB_MERGE_C R9, RZ, R3, RZ ;  /* 0x00000003ff09723e */ /* 0x002fc600048070ff */
[----:B------:R0:W-:Y:S01]  /*e3e0*/  @!P5 STG.E.U8 desc[UR18][R24.64+0xe8], R7 ;  /* 0x0000e8071800d986 */ /* 0x0001e2000c101112 */
[C---:B------:R-:W-:Y:S02]  /*e3f0*/  ISETP.LT.OR P3, PT, R35.reuse, 0xe9, !P0 ;  /* 0x000000e92300780c */ /* 0x040fe40004761670 */
[C---:B------:R-:W-:Y:S01]  /*e400*/  ISETP.LT.OR P4, PT, R35.reuse, 0xea, !P0 ;  /* 0x000000ea2300780c */ /* 0x040fe20004781670 */
[----:B------:R1:W-:Y:S01]  /*e410*/  @!P6 STG.E.U8 desc[UR18][R24.64+0xe9], R9 ;  /* 0x0000e9091800e986 */ /* 0x0003e2000c101112 */
[C---:B------:R-:W-:Y:S01]  /*e420*/  ISETP.LT.OR P5, PT, R35.reuse, 0xf1, !P1 ;  /* 0x000000f12300780c */ /* 0x040fe20004fa1670 */
[----:B------:R-:W-:Y:S01]  /*e430*/  FMUL R2, R218, UR20 ;  /* 0x00000014da027c20 */ /* 0x000fe20008400000 */
[----:B------:R-:W-:Y:S02]  /*e440*/  ISETP.LT.OR P6, PT, R35, 0xf2, !P1 ;  /* 0x000000f22300780c */ /* 0x000fe40004fc1670 */
[----:B------:R-:W-:Y:S02]  /*e450*/  F2FP.SATFINITE.E4M3.F32.PACK_AB_MERGE_C R11, RZ, R0, RZ ;  /* 0x00000000ff0b723e */ /* 0x000fe400048070ff */
[----:B------:R-:W-:-:S03]  /*e460*/  F2FP.SATFINITE.E4M3.F32.PACK_AB_MERGE_C R5, RZ, R2, RZ ;  /* 0x00000002ff05723e */ /* 0x000fc600048070ff */
[----:B------:R-:W-:Y:S01]  /*e470*/  @!P3 STG.E.U8 desc[UR18][R26.64+0xe8], R11 ;  /* 0x0000e80b1a00b986 */ /* 0x000fe2000c101112 */
[----:B------:R-:W-:-:S03]  /*e480*/  ISETP.LT.OR P3, PT, R35, 0xf1, !P0 ;  /* 0x000000f12300780c */ /* 0x000fc60004761670 */
[----:B------:R-:W-:Y:S01]  /*e490*/  @!P4 STG.E.U8 desc[UR18][R26.64+0xe9], R5 ;  /* 0x0000e9051a00c986 */ /* 0x000fe2000c101112 */
[C---:B------:R-:W-:Y:S02]  /*e4a0*/  ISETP.LT.OR P4, PT, R35.reuse, 0xf9, !P1 ;  /* 0x000000f92300780c */ /* 0x040fe40004f81670 */
[----:B------:R-:W-:Y:S01]  /*e4b0*/  ISETP.LT.OR P1, PT, R35, 0xfa, !P1 ;  /* 0x000000fa2300780c */ /* 0x000fe20004f21670 */
[----:B------:R-:W-:-:S05]  /*e4c0*/  FMUL R0, R220, UR20 ;  /* 0x00000014dc007c20 */ /* 0x000fca0008400000 */
[----:B0-----:R-:W-:-:S05]  /*e4d0*/  F2FP.SATFINITE.E4M3.F32.PACK_AB_MERGE_C R7, RZ, R0, RZ ;  /* 0x00000000ff07723e */ /* 0x001fca00048070ff */
[----:B------:R0:W-:Y:S01]  /*e4e0*/  @!P5 STG.E.U8 desc[UR18][R24.64+0xf0], R7 ;  /* 0x0000f0071800d986 */ /* 0x0001e2000c101112 */
[----:B------:R-:W-:-:S05]  /*e4f0*/  FMUL R3, R221, UR20 ;  /* 0x00000014dd037c20 */ /* 0x000fca0008400000 */
[----:B-1----:R-:W-:Y:S02]  /*e500*/  F2FP.SATFINITE.E4M3.F32.PACK_AB_MERGE_C R9, RZ, R3, RZ ;  /* 0x00000003ff09723e */ /* 0x002fe400048070ff */
[----:B------:R-:W-:-:S03]  /*e510*/  ISETP.LT.OR P5, PT, R35, 0xf2, !P0 ;  /* 0x000000f22300780c */ /* 0x000fc600047a1670 */
[----:B------:R1:W-:Y:S01]  /*e520*/  @!P6 STG.E.U8 desc[UR18][R24.64+0xf1], R9 ;  /* 0x0000f1091800e986 */ /* 0x0003e2000c101112 */
[C---:B------:R-:W-:Y:S02]  /*e530*/  ISETP.LT.OR P6, PT, R35.reuse, 0xf9, !P0 ;  /* 0x000000f92300780c */ /* 0x040fe400047c1670 */
[----:B------:R-:W-:Y:S01]  /*e540*/  ISETP.LT.OR P0, PT, R35, 0xfa, !P0 ;  /* 0x000000fa2300780c */ /* 0x000fe20004701670 */
[----:B------:R-:W-:-:S05]  /*e550*/  FMUL R0, R223, UR20 ;  /* 0x00000014df007c20 */ /* 0x000fca0008400000 */
[----:B------:R-:W-:-:S05]  /*e560*/  F2FP.SATFINITE.E4M3.F32.PACK_AB_MERGE_C R13, RZ, R0, RZ ;  /* 0x00000000ff0d723e */ /* 0x000fca00048070ff */
[----:B------:R0:W-:Y:S01]  /*e570*/  @!P3 STG.E.U8 desc[UR18][R26.64+0xf0], R13 ;  /* 0x0000f00d1a00b986 */ /* 0x0001e2000c101112 */
[----:B---3--:R-:W-:Y:S01]  /*e580*/  FMUL R0, R222, UR20 ;  /* 0x00000014de007c20 */ /* 0x008fe20008400000 */
[----:B--2---:R-:W-:Y:S01]  /*e590*/  FMUL R2, R224, UR20 ;  /* 0x00000014e0027c20 */ /* 0x004fe20008400000 */
[----:B----4-:R-:W-:-:S03]  /*e5a0*/  FMUL R3, R225, UR20 ;  /* 0x00000014e1037c20 */ /* 0x010fc60008400000 */
[----:B0-----:R-:W-:Y:S01]  /*e5b0*/  F2FP.SATFINITE.E4M3.F32.PACK_AB_MERGE_C R7, RZ, R0, RZ ;  /* 0x00000000ff07723e */ /* 0x001fe200048070ff */
[----:B------:R-:W-:Y:S01]  /*e5c0*/  FMUL R4, R226, UR20 ;  /* 0x00000014e2047c20 */ /* 0x000fe20008400000 */
[----:B------:R-:W-:Y:S01]  /*e5d0*/  FMUL R5, R227, UR20 ;  /* 0x00000014e3057c20 */ /* 0x000fe20008400000 */
[----:B-1----:R-:W-:Y:S02]  /*e5e0*/  F2FP.SATFINITE.E4M3.F32.PACK_AB_MERGE_C R9, RZ, R2, RZ ;  /* 0x00000002ff09723e */ /* 0x002fe400048070ff */
[----:B------:R-:W-:Y:S02]  /*e5f0*/  F2FP.SATFINITE.E4M3.F32.PACK_AB_MERGE_C R3, RZ, R3, RZ ;  /* 0x00000003ff03723e */ /* 0x000fe400048070ff */
[----:B------:R-:W-:Y:S02]  /*e600*/  F2FP.SATFINITE.E4M3.F32.PACK_AB_MERGE_C R11, RZ, R4, RZ ;  /* 0x00000004ff0b723e */ /* 0x000fe400048070ff */
[----:B------:R-:W-:Y:S01]  /*e610*/  F2FP.SATFINITE.E4M3.F32.PACK_AB_MERGE_C R5, RZ, R5, RZ ;  /* 0x00000005ff05723e */ /* 0x000fe200048070ff */
[----:B------:R0:W-:Y:S04]  /*e620*/  @!P5 STG.E.U8 desc[UR18][R26.64+0xf1], R7 ;  /* 0x0000f1071a00d986 */ /* 0x0001e8000c101112 */
[----:B------:R0:W-:Y:S04]  /*e630*/  @!P4 STG.E.U8 desc[UR18][R24.64+0xf8], R9 ;  /* 0x0000f8091800c986 */ /* 0x0001e8000c101112 */
[----:B------:R0:W-:Y:S04]  /*e640*/  @!P1 STG.E.U8 desc[UR18][R24.64+0xf9], R3 ;  /* 0x0000f90318009986 */ /* 0x0001e8000c101112 */
[----:B------:R0:W-:Y:S04]  /*e650*/  @!P6 STG.E.U8 desc[UR18][R26.64+0xf8], R11 ;  /* 0x0000f80b1a00e986 */ /* 0x0001e8000c101112 */
[----:B------:R0:W-:Y:S02]  /*e660*/  @!P0 STG.E.U8 desc[UR18][R26.64+0xf9], R5 ;  /* 0x0000f9051a008986 */ /* 0x0001e4000c101112 */
.L_x_296:
[----:B------:R-:W-:Y:S05]  /*e670*/  BSYNC B0 ;  /* 0x0000000000007941 */ /* 0x000fea0003800000 */
.L_x_38:
[----:B0-----:R-:W2:Y:S04]  /*e680*/  LDL.LU R3, [R1+0x80] ;  /* 0x0000800001037983 */ /* 0x001ea80000300800 */
[----:B-----5:R-:W2:Y:S01]  /*e690*/  LDL.LU R2, [R1+0x84] ;  /* 0x0000840001027983 */ /* 0x020ea20000300800 */
[----:B------:R-:W-:Y:S01]  /*e6a0*/  ULDC UR6, c[0x0][0xc] ;  /* 0x0000030000067ab9 */ /* 0x000fe20000000800 */
[----:B------:R-:W-:Y:S01]  /*e6b0*/  ULDC UR7, c[0x0][0x10] ;  /* 0x0000040000077ab9 */ /* 0x000fe20000000800 */
[----:B------:R-:W2:Y:S01]  /*e6c0*/  LDC R5, c[0x0][0x14] ;  /* 0x00000500ff057b82 */ /* 0x000ea20000000800 */
[----:B------:R-:W-:Y:S01]  /*e6d0*/  UIMAD.WIDE.U32 UR6, UR6, UR7, URZ ;  /* 0x00000007060672a5 */ /* 0x000fe2000f8e003f */
[----:B------:R-:W-:Y:S01]  /*e6e0*/  PRMT R0, RZ, 0x7610, R0 ;  /* 0x00007610ff007816 */ /* 0x000fe20000000000 */
[----:B------:R-:W-:-:S04]  /*e6f0*/  UMOV UR23, 0xffffffff ;  /* 0xffffffff00177882 */ /* 0x000fc80000000000 */
[----:B--2---:R-:W-:-:S04]  /*e700*/  IMAD.WIDE.U32 R2, R5, UR6, R2 ;  /* 0x0000000605027c25 */ /* 0x004fc8000f8e0002 */
[----:B------:R-:W-:Y:S01]  /*e710*/  IMAD R5, R5, UR7, RZ ;  /* 0x0000000705057c24 */ /* 0x000fe2000f8e02ff */
[----:B------:R-:W-:Y:S01]  /*e720*/  ULDC.64 UR6, c[0x0][0x650] ;  /* 0x0001940000067ab9 */ /* 0x000fe20000000a00 */
[----:B------:R-:W-:Y:S01]  /*e730*/  IMAD.MOV.U32 R19, RZ, RZ, R2 ;  /* 0x000000ffff137224 */ /* 0x000fe200078e0002 */
[----:B------:R-:W-:Y:S01]  /*e740*/  ISETP.GE.U32.AND P0, PT, R2, UR6, PT ;  /* 0x0000000602007c0c */ /* 0x000fe2000bf06070 */
[----:B------:R-:W-:Y:S02]  /*e750*/  IMAD.IADD R22, R3, 0x1, R5 ;  /* 0x0000000103167824 */ /* 0x000fe400078e0205 */
[----:B------:R-:W-:-:S03]  /*e760*/  IMAD.MOV.U32 R2, RZ, RZ, -0x1 ;  /* 0xffffffffff027424 */ /* 0x000fc600078e00ff */
[----:B------:R0:W-:Y:S01]  /*e770*/  STL [R1+0x80], R22 ;  /* 0x0000801601007387 */ /* 0x0001e20000100800 */
[----:B------:R-:W-:-:S03]  /*e780*/  ISETP.GE.U32.AND.EX P0, PT, R22, UR7, PT, P0 ;  /* 0x0000000716007c0c */ /* 0x000fc6000bf06100 */
[----:B------:R0:W-:Y:S04]  /*e790*/  STL [R1+0x84], R19 ;  /* 0x0000841301007387 */ /* 0x0001e80000100800 */
[----:B------:R0:W-:Y:S06]  /*e7a0*/  STL [R1+0x88], R2 ;  /* 0x0000880201007387 */ /* 0x0001ec0000100800 */
[----:B------:R-:W-:Y:S05]  /*e7b0*/  @P0 BRA `(.L_x_297) ;  /* 0x00000004006c0947 */ /* 0x000fea0003800000 */
[----:B------:R-:W2:Y:S01]  /*e7c0*/  S2R R14, SR_CTAID.X ;  /* 0x00000000000e7919 */ /* 0x000ea20000002500 */
[----:B------:R-:W5:Y:S01]  /*e7d0*/  LDC.64 R8, c[0x0][0x628] ;  /* 0x00018a00ff087b82 */ /* 0x000f620000000a00 */
[----:B------:R-:W-:Y:S01]  /*e7e0*/  ULDC UR6, c[0x0][0x150] ;  /* 0x0000540000067ab9 */ /* 0x000fe20000000800 */
[----:B------:R-:W-:Y:S01]  /*e7f0*/  IMAD.MOV.U32 R6, RZ, RZ, R19 ;  /* 0x000000ffff067224 */ /* 0x000fe200078e0013 */
[----:B------:R-:W0:Y:S01]  /*e800*/  S2R R16, SR_CTAID.Y ;  /* 0x0000000000107919 */ /* 0x000e220000002600 */
[----:B------:R-:W-:-:S04]  /*e810*/  IMAD.MOV.U32 R7, RZ, RZ, R22 ;  /* 0x000000ffff077224 */ /* 0x000fc800078e0016 */
[----:B------:R-:W0:Y:S08]  /*e820*/  LDC R17, c[0x0][0x144] ;  /* 0x00005100ff117b82 */ /* 0x000e300000000800 */
[----:B------:R-:W0:Y:S08]  /*e830*/  LDC R10, c[0x0][0x630] ;  /* 0x00018c00ff0a7b82 */ /* 0x000e300000000800 */
[----:B------:R-:W0:Y:S01]  /*e840*/  LDC.64 R12, c[0x0][0x620] ;  /* 0x00018800ff0c7b82 */ /* 0x000e220000000a00 */
[----:B-----5:R-:W-:-:S04]  /*e850*/  ISETP.NE.U32.AND P0, PT, R8, RZ, PT ;  /* 0x000000ff0800720c */ /* 0x020fc80003f05070 */
[----:B------:R-:W-:Y:S02]  /*e860*/  ISETP.NE.AND.EX P0, PT, R9, RZ, PT, P0 ;  /* 0x000000ff0900720c */ /* 0x000fe40003f05300 */
[----:B--2---:R-:W-:-:S05]  /*e870*/  I2FP.F32.U32 R0, R14 ;  /* 0x0000000e00007245 */ /* 0x004fca0000201000 */
[----:B------:R-:W-:-:S04]  /*e880*/  FMUL R0, R0, UR6 ;  /* 0x0000000600007c20 */ /* 0x000fc80008400000 */
[----:B------:R2:W0:Y:S02]  /*e890*/  F2I.U32.TRUNC.NTZ R15, R0 ;  /* 0x00000000000f7305 */ /* 0x000424000020f000 */
[----:B------:R-:W-:Y:S05]  /*e8a0*/  @!P0 BRA `(.L_x_298) ;  /* 0x0000000000288947 */ /* 0x000fea0003800000 */
[----:B--2---:R-:W2:Y:S02]  /*e8b0*/  LDC R0, c[0x0][0x634] ;  /* 0x00018d00ff007b82 */ /* 0x004ea40000000800 */
[----:B--2---:R-:W-:-:S05]  /*e8c0*/  IADD3 R7, P0, R19, R0, RZ ;  /* 0x0000000013077210 */ /* 0x004fca0007f1e0ff */
[----:B------:R-:W-:-:S04]  /*e8d0*/  IMAD.X R11, RZ, RZ, R22, P0 ;  /* 0x000000ffff0b7224 */ /* 0x000fc800000e0616 */
[----:B0-----:R-:W-:-:S04]  /*e8e0*/  IMAD.WIDE.U32 R2, R11, R8, RZ ;  /* 0x000000080b027225 */ /* 0x001fc800078e00ff */
[----:B------:R-:W-:-:S04]  /*e8f0*/  IMAD.WIDE.U32 R4, P0, R7, R9, R2 ;  /* 0x0000000907047225 */ /* 0x000fc80007800002 */
[----:B------:R-:W-:-:S04]  /*e900*/  IMAD.WIDE.U32 R2, R7, R8, RZ ;  /* 0x0000000807027225 */ /* 0x000fc800078e00ff */
[----:B------:R-:W-:Y:S01]  /*e910*/  IMAD.X R7, RZ, RZ, RZ, P0 ;  /* 0x000000ffff077224 */ /* 0x000fe200000e06ff */
[----:B------:R-:W-:Y:S01]  /*e920*/  IADD3 RZ, P0, R3, R4, RZ ;  /* 0x0000000403ff7210 */ /* 0x000fe20007f1e0ff */
[----:B------:R-:W-:-:S04]  /*e930*/  IMAD.MOV.U32 R6, RZ, RZ, R5 ;  /* 0x000000ffff067224 */ /* 0x000fc800078e0005 */
[----:B------:R-:W-:-:S08]  /*e940*/  IMAD.WIDE.U32.X R6, R11, R9, R6, P0 ;  /* 0x000000090b067225 */ /* 0x000fd000000e0406 */
.L_x_298:
[-CC-:B0-----:R-:W-:Y:S01]  /*e950*/  SHF.R.U64 R24, R6, R10.reuse, R7.reuse ;  /* 0x0000000a06187219 */ /* 0x181fe20000001207 */
[----:B------:R-:W0:Y:S01]  /*e960*/  LDC.64 R20, c[0x0][0x640] ;  /* 0x00019000ff147b82 */ /* 0x000e220000000a00 */
[----:B--2---:R-:W-:Y:S01]  /*e970*/  SHF.R.U32.HI R0, RZ, R10, R7 ;  /* 0x0000000aff007219 */ /* 0x004fe20000011607 */
[----:B------:R-:W-:Y:S01]  /*e980*/  IMAD.MOV.U32 R2, RZ, RZ, R19 ;  /* 0x000000ffff027224 */ /* 0x000fe200078e0013 */
[----:B------:R-:W-:Y:S01]  /*e990*/  IADD3 R5, P0, RZ, -R24, RZ ;  /* 0x80000018ff057210 */ /* 0x000fe20007f1e0ff */
[----:B------:R-:W-:Y:S01]  /*e9a0*/  IMAD.MOV R15, RZ, RZ, -R15 ;  /* 0x000000ffff0f7224 */ /* 0x000fe200078e0a0f */
[----:B------:R-:W-:Y:S01]  /*e9b0*/  ULDC UR6, c[0x0][0x154] ;  /* 0x0000550000067ab9 */ /* 0x000fe20000000800 */
[----:B------:R-:W-:Y:S02]  /*e9c0*/  IMAD.MOV.U32 R7, RZ, RZ, 0x1 ;  /* 0x00000001ff077424 */ /* 0x000fe400078e00ff */
[----:B------:R-:W2:Y:S01]  /*e9d0*/  LDC R4, c[0x0][0x618] ;  /* 0x00018600ff047b82 */ /* 0x000ea20000000800 */
[----:B------:R-:W-:-:S02]  /*e9e0*/  IMAD.X R3, RZ, RZ, ~R0, P0 ;  /* 0x000000ffff037224 */ /* 0x000fc400000e0e00 */
[----:B------:R-:W-:Y:S02]  /*e9f0*/  IMAD R15, R17, R15, R14 ;  /* 0x0000000f110f7224 */ /* 0x000fe400078e020e */
[-C--:B------:R-:W-:Y:S02]  /*ea00*/  IMAD R0, R3, R12.reuse, RZ ;  /* 0x0000000c03007224 */ /* 0x080fe400078e02ff */
[----:B------:R-:W-:Y:S01]  /*ea10*/  IMAD.MOV.U32 R3, RZ, RZ, R22 ;  /* 0x000000ffff037224 */ /* 0x000fe200078e0016 */
[----:B------:R-:W5:Y:S01]  /*ea20*/  LDC R6, c[0x0][0x608] ;  /* 0x00018200ff067b82 */ /* 0x000f620000000800 */
[----:B------:R-:W-:-:S04]  /*ea30*/  IMAD.WIDE.U32 R2, R5, R12, R2 ;  /* 0x0000000c05027225 */ /* 0x000fc800078e0002 */
[----:B------:R-:W-:-:S03]  /*ea40*/  IMAD R5, R5, R13, R0 ;  /* 0x0000000d05057224 */ /* 0x000fc600078e0200 */
[----:B------:R-:W1:Y:S01]  /*ea50*/  LDC R18, c[0x0][0x658] ;  /* 0x00019600ff127b82 */ /* 0x000e620000000800 */
[----:B------:R-:W-:Y:S01]  /*ea60*/  I2FP.F32.U32 R0, R16 ;  /* 0x0000001000007245 */ /* 0x000fe20000201000 */
[----:B------:R-:W-:Y:S01]  /*ea70*/  IMAD.IADD R3, R3, 0x1, R5 ;  /* 0x0000000103037824 */ /* 0x000fe200078e0205 */
[----:B0-----:R-:W-:Y:S01]  /*ea80*/  ISETP.NE.U32.AND P0, PT, R20, RZ, PT ;  /* 0x000000ff1400720c */ /* 0x001fe20003f05070 */
[----:B------:R-:W-:Y:S02]  /*ea90*/  IMAD.MOV.U32 R5, RZ, RZ, -0x1 ;  /* 0xffffffffff057424 */ /* 0x000fe400078e00ff */
[----:B------:R-:W-:Y:S02]  /*eaa0*/  FMUL R0, R0, UR6 ;  /* 0x0000000600007c20 */ /* 0x000fe40008400000 */
[----:B------:R-:W0:Y:S01]  /*eab0*/  LDC R13, c[0x0][0x148] ;  /* 0x00005200ff0d7b82 */ /* 0x000e220000000800 */
[----:B--2---:R-:W-:Y:S01]  /*eac0*/  SHF.R.U64 R10, R2, R4, R3 ;  /* 0x00000004020a7219 */ /* 0x004fe20000001203 */
[----:B------:R2:W0:Y:S01]  /*ead0*/  F2I.U32.TRUNC.NTZ R12, R0 ;  /* 0x00000000000c7305 */ /* 0x000422000020f000 */
[----:B------:R-:W-:-:S02]  /*eae0*/  ISETP.NE.AND.EX P0, PT, R21, RZ, PT, P0 ;  /* 0x000000ff1500720c */ /* 0x000fc40003f05300 */
[----:B------:R-:W-:-:S03]  /*eaf0*/  SHF.R.U32.HI R3, RZ, R4, R3 ;  /* 0x00000004ff037219 */ /* 0x000fc60000011603 */
[----:B------:R-:W0:Y:S01]  /*eb00*/  LDC R14, c[0x0][0x600] ;  /* 0x00018000ff0e7b82 */ /* 0x000e220000000800 */
[-CC-:B-----5:R-:W-:Y:S02]  /*eb10*/  SHF.R.U64 R8, R10, R6.reuse, R3.reuse ;  /* 0x000000060a087219 */ /* 0x1a0fe40000001203 */
[----:B------:R-:W-:-:S05]  /*eb20*/  SHF.R.U32.HI R3, RZ, R6, R3 ;  /* 0x00000006ff037219 */ /* 0x000fca0000011603 */
[----:B------:R-:W0:Y:S01]  /*eb30*/  LDC R19, c[0x0][0x648] ;  /* 0x00019200ff137b82 */ /* 0x000e220000000800 */
[-CC-:B-1----:R-:W-:Y:S02]  /*eb40*/  SHF.R.U64 R11, R8, R18.reuse, R3.reuse ;  /* 0x00000012080b7219 */ /* 0x182fe40000001203 */
[-C--:B------:R-:W-:Y:S02]  /*eb50*/  SHF.L.U32 R5, R5, R18.reuse, RZ ;  /* 0x0000001205057219 */ /* 0x080fe400000006ff */
[-C--:B------:R-:W-:Y:S01]  /*eb60*/  SHF.R.U32.HI R3, RZ, R18.reuse, R3 ;  /* 0x00000012ff037219 */ /* 0x080fe20000011603 */
[----:B------:R-:W-:Y:S01]  /*eb70*/  IMAD.MOV.U32 R2, RZ, RZ, R11 ;  /* 0x000000ffff027224 */ /* 0x000fe200078e000b */
[----:B------:R-:W-:Y:S01]  /*eb80*/  SHF.L.U32 R34, R7, R18, RZ ;  /* 0x0000001207227219 */ /* 0x000fe200000006ff */
[----:B------:R-:W1:Y:S01]  /*eb90*/  LDC R22, c[0x0][0x638] ;  /* 0x00018e00ff167b82 */ /* 0x000e620000000800 */
[----:B------:R-:W-:-:S07]  /*eba0*/  LOP3.LUT R17, RZ, R5, RZ, 0x33, !PT ;  /* 0x00000005ff117212 */ /* 0x000fce00078e33ff */
[----:B------:R-:W0:Y:S01]  /*ebb0*/  LDC R23, c[0x0][0x610] ;  /* 0x00018400ff177b82 */ /* 0x000e220000000800 */
[----:B--2---:R-:W-:Y:S05]  /*ebc0*/  @!P0 BRA `(.L_x_299) ;  /* 0x0000000000288947 */ /* 0x004fea0003800000 */
[----:B------:R-:W2:Y:S02]  /*ebd0*/  LDC R0, c[0x0][0x64c] ;  /* 0x00019300ff007b82 */ /* 0x000ea40000000800 */
[----:B--2---:R-:W-:-:S05]  /*ebe0*/  IADD3 R7, P0, R11, R0, RZ ;  /* 0x000000000b077210 */ /* 0x004fca0007f1e0ff */
        /* <DEDUP_REMOVED lines=8> */
.L_x_299:
[----:B0-----:R-:W-:Y:S01]  /*ec70*/  SHF.R.U64 R0, R2, R19, R3 ;  /* 0x0000001302007219 */ /* 0x001fe20000001203 */
[----:B------:R-:W-:Y:S01]  /*ec80*/  VIADD R3, R14, 0xffffffff ;  /* 0xffffffff0e037836 */ /* 0x000fe20000000000 */
[----:B------:R-:W-:Y:S01]  /*ec90*/  LOP3.LUT R5, R8, R17, RZ, 0xc0, !PT ;  /* 0x0000001108057212 */ /* 0x000fe200078ec0ff */
[----:B------:R-:W-:Y:S01]  /*eca0*/  IMAD.MOV R12, RZ, RZ, -R12 ;  /* 0x000000ffff0c7224 */ /* 0x000fe200078e0a0c */
[----:B------:R-:W-:Y:S01]  /*ecb0*/  R2UR UR23, R24 ;  /* 0x00000000181772ca */ /* 0x000fe200000e0000 */
[----:B------:R-:W-:Y:S01]  /*ecc0*/  IMAD.MOV R2, RZ, RZ, -R0 ;  /* 0x000000ffff027224 */ /* 0x000fe200078e0a00 */
[----:B------:R-:W-:Y:S01]  /*ecd0*/  LOP3.LUT R3, R10, R3, RZ, 0xc0, !PT ;  /* 0x000000030a037212 */ /* 0x000fe200078ec0ff */
[----:B------:R-:W-:Y:S02]  /*ece0*/  IMAD R34, R34, R0, R5 ;  /* 0x0000000022227224 */ /* 0x000fe400078e0205 */
[----:B------:R-:W-:Y:S02]  /*ecf0*/  @P2 IMAD R15, R13, R12, R16 ;  /* 0x0000000c0d0f2224 */ /* 0x000fe400078e0210 */
[----:B-1----:R-:W-:-:S02]  /*ed00*/  IMAD R0, R2, R22, R11 ;  /* 0x0000001602007224 */ /* 0x002fc400078e020b */
[----:B------:R-:W-:Y:S02]  /*ed10*/  IMAD R34, R34, R23, R15 ;  /* 0x0000001722227224 */ /* 0x000fe400078e020f */
[----:B------:R-:W-:Y:S02]  /*ed20*/  IMAD R3, R0, R14, R3 ;  /* 0x0000000e00037224 */ /* 0x000fe400078e0203 */
[----:B------:R-:W-:-:S03]  /*ed30*/  IMAD.MOV.U32 R0, RZ, RZ, 0x1 ;  /* 0x00000001ff007424 */ /* 0x000fc600078e00ff */
[----:B------:R-:W-:Y:S02]  /*ed40*/  SEL R2, R3, R34, !P2 ;  /* 0x0000002203027207 */ /* 0x000fe40005000000 */
[----:B------:R-:W-:-:S03]  /*ed50*/  SEL R34, R34, R3, !P2 ;  /* 0x0000000322227207 */ /* 0x000fc60005000000 */
[----:B------:R2:W-:Y:S04]  /*ed60*/  STL [R1+0x88], R2 ;  /* 0x0000880201007387 */ /* 0x0005e80000100800 */
.L_x_297:
[----:B------:R0:W-:Y:S01]  /*ed70*/  STL [R1+0x8c], R34 ;  /* 0x00008c2201007387 */ /* 0x0001e20000100800 */
[----:B------:R-:W-:-:S13]  /*ed80*/  LOP3.LUT P0, RZ, R0, 0xff, RZ, 0xc0, !PT ;  /* 0x000000ff00ff7812 */ /* 0x000fda000780c0ff */
[----:B0-----:R-:W-:Y:S05]  /*ed90*/  @P0 BRA `(.L_x_300) ;  /* 0xffffff2400d80947 */ /* 0x001fea000383ffff */
[----:B------:R-:W-:Y:S05]  /*eda0*/  EXIT ;  /* 0x000000000000794d */ /* 0x000fea0003800000 */
.L_x_8:
[----:B------:R-:W2:Y:S01]  /*edb0*/  LDL R18, [R1+0x84] ;  /* 0x0000840001127983 */ /* 0x000ea20000100800 */
[----:B------:R-:W-:-:S03]  /*edc0*/  ULDC.64 UR4, c[0x0][0x650] ;  /* 0x0001940000047ab9 */ /* 0x000fc60000000a00 */
[----:B------:R-:W3:Y:S01]  /*edd0*/  LDL R22, [R1+0x80] ;  /* 0x0000800001167983 */ /* 0x000ee20000100800 */
[----:B------:R-:W-:Y:S01]  /*ede0*/  PRMT R4, RZ, 0x7610, R4 ;  /* 0x00007610ff047816 */ /* 0x000fe20000000004 */
[----:B------:R-:W-:Y:S02]  /*edf0*/  IMAD.MOV.U32 R5, RZ, RZ, -0x1 ;  /* 0xffffffffff057424 */ /* 0x000fe400078e00ff */
[----:B------:R-:W-:Y:S02]  /*ee00*/  IMAD.MOV.U32 R14, RZ, RZ, -0x1 ;  /* 0xffffffffff0e7424 */ /* 0x000fe400078e00ff */
[----:B------:R-:W-:Y:S01]  /*ee10*/  IMAD.MOV.U32 R6, RZ, RZ, -0x1 ;  /* 0xffffffffff067424 */ /* 0x000fe200078e00ff */
[----:B--2---:R-:W-:-:S04]  /*ee20*/  ISETP.GE.U32.AND P0, PT, R18, UR4, PT ;  /* 0x0000000412007c0c */ /* 0x004fc8000bf06070 */
[----:B---3--:R-:W-:-:S13]  /*ee30*/  ISETP.GE.U32.AND.EX P0, PT, R22, UR5, PT, P0 ;  /* 0x0000000516007c0c */ /* 0x008fda000bf06100 */
[----:B------:R-:W-:Y:S05]  /*ee40*/  @P0 BRA `(.L_x_301) ;  /* 0x00000004002c0947 */ /* 0x000fea0003800000 */
        /* <DEDUP_REMOVED lines=18> */
.L_x_302:
[----:B------:R-:W1:Y:S01]  /*ef70*/  LDC.64 R20, c[0x0][0x640] ;  /* 0x00019000ff147b82 */ /* 0x000e620000000a00 */
[-CC-:B------:R-:W-:Y:S01]  /*ef80*/  SHF.R.U64 R15, R8, R10.reuse, R9.reuse ;  /* 0x0000000a080f7219 */ /* 0x180fe20000001209 */
[----:B------:R-:W-:Y:S01]  /*ef90*/  IMAD.MOV.U32 R24, RZ, RZ, 0x1 ;  /* 0x00000001ff187424 */ /* 0x000fe200078e00ff */
[----:B------:R-:W-:Y:S02]  /*efa0*/  SHF.R.U32.HI R4, RZ, R10, R9 ;  /* 0x0000000aff047219 */ /* 0x000fe40000011609 */
[----:B------:R-:W-:-:S03]  /*efb0*/  IADD3 R7, P0, RZ, -R15, RZ ;  /* 0x8000000fff077210 */ /* 0x000fc60007f1e0ff */
[----:B------:R-:W2:Y:S02]  /*efc0*/  LDC R8, c[0x0][0x618] ;  /* 0x00018600ff087b82 */ /* 0x000ea40000000800 */
[----:B------:R-:W-:Y:S02]  /*efd0*/  IMAD.X R5, RZ, RZ, ~R4, P0 ;  /* 0x000000ffff057224 */ /* 0x000fe400000e0e04 */
[----:B------:R-:W-:Y:S02]  /*efe0*/  IMAD.MOV.U32 R4, RZ, RZ, R18 ;  /* 0x000000ffff047224 */ /* 0x000fe400078e0012 */
[-C--:B------:R-:W-:Y:S02]  /*eff0*/  IMAD R6, R5, R16.reuse, RZ ;  /* 0x0000001005067224 */ /* 0x080fe400078e02ff */
[----:B------:R-:W3:Y:S01]  /*f000*/  LDC R14, c[0x0][0x608] ;  /* 0x00018200ff0e7b82 */ /* 0x000ee20000000800 */
[----:B------:R-:W-:Y:S02]  /*f010*/  IMAD.MOV.U32 R5, RZ, RZ, R22 ;  /* 0x000000ffff057224 */ /* 0x000fe400078e0016 */
[----:B------:R-:W-:-:S05]  /*f020*/  IMAD.WIDE.U32 R4, R7, R16, R4 ;  /* 0x0000001007047225 */ /* 0x000fca00078e0004 */
[----:B0-----:R-:W0:Y:S01]  /*f030*/  LDC R19, c[0x0][0x658] ;  /* 0x00019600ff137b82 */ /* 0x001e220000000800 */
[----:B------:R-:W-:Y:S01]  /*f040*/  IMAD R7, R7, R17, R6 ;  /* 0x0000001107077224 */ /* 0x000fe200078e0206 */
[----:B-1----:R-:W-:Y:S01]  /*f050*/  ISETP.NE.U32.AND P0, PT, R20, RZ, PT ;  /* 0x000000ff1400720c */ /* 0x002fe20003f05070 */
[----:B------:R-:W-:Y:S02]  /*f060*/  IMAD.MOV.U32 R6, RZ, RZ, -0x1 ;  /* 0xffffffffff067424 */ /* 0x000fe400078e00ff */
[----:B------:R-:W-:Y:S01]  /*f070*/  IMAD.IADD R5, R5, 0x1, R7 ;  /* 0x0000000105057824 */ /* 0x000fe200078e0207 */
[----:B------:R-:W-:Y:S02]  /*f080*/  ISETP.NE.AND.EX P0, PT, R21, RZ, PT, P0 ;  /* 0x000000ff1500720c */ /* 0x000fe40003f05300 */
[----:B------:R-:W1:Y:S02]  /*f090*/  LDC R16, c[0x0][0x600] ;  /* 0x00018000ff107b82 */ /* 0x000e640000000800 */
[----:B--2---:R-:W-:-:S02]  /*f0a0*/  SHF.R.U64 R10, R4, R8, R5 ;  /* 0x00000008040a7219 */ /* 0x004fc40000001205 */
[----:B------:R-:W-:-:S04]  /*f0b0*/  SHF.R.U32.HI R5, RZ, R8, R5 ;  /* 0x00000008ff057219 */ /* 0x000fc80000011605 */
[----:B------:R-:W2:Y:S01]  /*f0c0*/  LDC R18, c[0x0][0x648] ;  /* 0x00019200ff127b82 */ /* 0x000ea20000000800 */
[-CC-:B---3--:R-:W-:Y:S02]  /*f0d0*/  SHF.R.U64 R17, R10, R14.reuse, R5.reuse ;  /* 0x0000000e0a117219 */ /* 0x188fe40000001205 */
[----:B------:R-:W-:-:S05]  /*f0e0*/  SHF.R.U32.HI R4, RZ, R14, R5 ;  /* 0x0000000eff047219 */ /* 0x000fca0000011605 */
[----:B------:R-:W3:Y:S01]  /*f0f0*/  LDC R22, c[0x0][0x638] ;  /* 0x00018e00ff167b82 */ /* 0x000ee20000000800 */
[-CC-:B0-----:R-:W-:Y:S02]  /*f100*/  SHF.R.U64 R14, R17, R19.reuse, R4.reuse ;  /* 0x00000013110e7219 */ /* 0x181fe40000001204 */
[-C--:B------:R-:W-:Y:S02]  /*f110*/  SHF.L.U32 R6, R6, R19.reuse, RZ ;  /* 0x0000001306067219 */ /* 0x080fe400000006ff */
[----:B------:R-:W-:Y:S01]  /*f120*/  SHF.R.U32.HI R5, RZ, R19, R4 ;  /* 0x00000013ff057219 */ /* 0x000fe20000011604 */
[----:B------:R-:W-:Y:S01]  /*f130*/  IMAD.MOV.U32 R4, RZ, RZ, R14 ;  /* 0x000000ffff047224 */ /* 0x000fe200078e000e */
[----:B------:R-:W-:Y:S01]  /*f140*/  LOP3.LUT R26, RZ, R6, RZ, 0x33, !PT ;  /* 0x00000006ff1a7212 */ /* 0x000fe200078e33ff */
[----:B------:R-:W0:Y:S01]  /*f150*/  LDC R23, c[0x0][0x610] ;  /* 0x00018400ff177b82 */ /* 0x000e220000000800 */
[----:B------:R-:W-:Y:S05]  /*f160*/  @!P0 BRA `(.L_x_303) ;  /* 0x0000000000288947 */ /* 0x000fea0003800000 */
        /* <DEDUP_REMOVED lines=10> */
.L_x_303:
[----:B--2---:R-:W-:Y:S01]  /*f210*/  SHF.R.U64 R4, R4, R18, R5 ;  /* 0x0000001204047219 */ /* 0x004fe20000001205 */
[----:B-1----:R-:W-:Y:S01]  /*f220*/  VIADD R7, R16, 0xffffffff ;  /* 0xffffffff10077836 */ /* 0x002fe20000000000 */
[----:B------:R-:W-:Y:S01]  /*f230*/  SHF.L.U32 R24, R24, R19, RZ ;  /* 0x0000001318187219 */ /* 0x000fe200000006ff */
[----:B------:R-:W-:Y:S01]  /*f240*/  @P2 IMAD R0, R11, R12, R2 ;  /* 0x0000000c0b002224 */ /* 0x000fe200078e0202 */
[----:B------:R-:W-:Y:S01]  /*f250*/  LOP3.LUT R3, R17, R26, RZ, 0xc0, !PT ;  /* 0x0000001a11037212 */ /* 0x000fe200078ec0ff */
[----:B------:R-:W-:Y:S01]  /*f260*/  IMAD.MOV R5, RZ, RZ, -R4 ;  /* 0x000000ffff057224 */ /* 0x000fe200078e0a04 */
[----:B------:R-:W-:Y:S01]  /*f270*/  LOP3.LUT R7, R10, R7, RZ, 0xc0, !PT ;  /* 0x000000070a077212 */ /* 0x000fe200078ec0ff */
[----:B------:R-:W-:Y:S02]  /*f280*/  IMAD.MOV.U32 R6, RZ, RZ, R15 ;  /* 0x000000ffff067224 */ /* 0x000fe400078e000f */
[----:B------:R-:W-:Y:S02]  /*f290*/  IMAD R3, R24, R4, R3 ;  /* 0x0000000418037224 */ /* 0x000fe400078e0203 */
[----:B---3--:R-:W-:-:S02]  /*f2a0*/  IMAD R2, R5, R22, R14 ;  /* 0x0000001605027224 */ /* 0x008fc400078e020e */
[----:B0-----:R-:W-:Y:S02]  /*f2b0*/  IMAD R0, R3, R23, R0 ;  /* 0x0000001703007224 */ /* 0x001fe400078e0200 */
[----:B------:R-:W-:Y:S02]  /*f2c0*/  IMAD R5, R2, R16, R7 ;  /* 0x0000001002057224 */ /* 0x000fe400078e0207 */
[----:B------:R-:W-:-:S03]  /*f2d0*/  IMAD.MOV.U32 R4, RZ, RZ, 0x1 ;  /* 0x00000001ff047424 */ /* 0x000fc600078e00ff */
[----:B------:R-:W-:Y:S02]  /*f2e0*/  SEL R14, R5, R0, !P2 ;  /* 0x00000000050e7207 */ /* 0x000fe40005000000 */
[----:B------:R-:W-:-:S07]  /*f2f0*/  SEL R5, R0, R5, !P2 ;  /* 0x0000000500057207 */ /* 0x000fce0005000000 */
.L_x_301:
[----:B------:R-:W-:-:S08]  /*f300*/  NOP ;  /* 0x0000000000007918 */ /* 0x000fd00000000000 */
[----:B0-----:R-:W0:-:S00]  /*f310*/  USETMAXREG.DEALLOC.CTAPOOL 0x28 ;  /* 0x00000028000079c8 */ /* 0x001e0000080e0500 */
[----:B------:R-:W-:-:S13]  /*f320*/  ISETP.NE.AND P0, PT, RZ, UR8, PT ;  /* 0x00000008ff007c0c */ /* 0x000fda000bf05270 */
[----:B------:R-:W-:Y:S05]  /*f330*/  @P0 EXIT ;  /* 0x000000000000094d */ /* 0x000fea0003800000 */
[----:B0-----:R-:W-:Y:S01]  /*f340*/  LOP3.LUT P0, RZ, R4, 0xff, RZ, 0xc0, !PT ;  /* 0x000000ff04ff7812 */ /* 0x001fe2000780c0ff */
[----:B------:R-:W-:Y:S02]  /*f350*/  IMAD.MOV.U32 R0, RZ, RZ, 0x1 ;  /* 0x00000001ff007424 */ /* 0x000fe400078e00ff */
[----:B------:R-:W-:-:S10]  /*f360*/  IMAD.MOV.U32 R10, RZ, RZ, RZ ;  /* 0x000000ffff0a7224 */ /* 0x000fd400078e00ff */
[----:B------:R-:W-:Y:S05]  /*f370*/  @!P0 BRA `(.L_x_304) ;  /* 0x0000000c00608947 */ /* 0x000fea0003800000 */
[----:B------:R-:W0:Y:S01]  /*f380*/  S2R R8, SR_CgaCtaId ;  /* 0x0000000000087919 */ /* 0x000e220000008800 */
[----:B------:R-:W-:Y:S01]  /*f390*/  ULDC UR4, c[0x0][0x28c] ;  /* 0x0000a30000047ab9 */ /* 0x000fe20000000800 */
[----:B------:R-:W-:Y:S01]  /*f3a0*/  ULDC UR6, c[0x0][0x658] ;  /* 0x0001960000067ab9 */ /* 0x000fe20000000800 */
[----:B------:R-:W-:Y:S01]  /*f3b0*/  UIADD3 UR10, UR4, 0x1f, URZ ;  /* 0x0000001f040a7890 */ /* 0x000fe2000fffe03f */
[----:B------:R-:W-:Y:S01]  /*f3c0*/  BSSY B0, `(.L_x_304) ;  /* 0x00000d3000007945 */ /* 0x000fe20003800000 */
[----:B------:R-:W-:Y:S01]  /*f3d0*/  UMOV UR7, 0xffffffff ;  /* 0xffffffff00077882 */ /* 0x000fe20000000000 */
[----:B------:R-:W-:Y:S01]  /*f3e0*/  ULDC UR5, c[0x0][0x600] ;  /* 0x0001800000057ab9 */ /* 0x000fe20000000800 */
[----:B------:R-:W-:Y:S01]  /*f3f0*/  UMOV UR9, 0x1 ;  /* 0x0000000100097882 */ /* 0x000fe20000000000 */
[----:B------:R-:W-:Y:S01]  /*f400*/  USHF.L.U32 UR7, UR7, UR6, URZ ;  /* 0x0000000607077299 */ /* 0x000fe2000800063f */
[----:B------:R-:W-:Y:S01]  /*f410*/  IMAD.MOV.U32 R12, RZ, RZ, 0x1 ;  /* 0x00000001ff0c7424 */ /* 0x000fe200078e00ff */
[----:B------:R-:W-:Y:S01]  /*f420*/  UIADD3 UR4, UR5, -0x1, URZ ;  /* 0xffffffff05047890 */ /* 0x000fe2000fffe03f */
[----:B------:R-:W-:Y:S01]  /*f430*/  IMAD.MOV.U32 R0, RZ, RZ, 0x1 ;  /* 0x00000001ff007424 */ /* 0x000fe200078e00ff */
[----:B------:R-:W-:Y:S01]  /*f440*/  USHF.R.S32.HI UR11, URZ, 0x1f, UR10 ;  /* 0x0000001f3f0b7899 */ /* 0x000fe2000801140a */
[----:B------:R-:W-:Y:S01]  /*f450*/  IMAD.MOV.U32 R10, RZ, RZ, RZ ;  /* 0x000000ffff0a7224 */ /* 0x000fe200078e00ff */
[----:B------:R-:W-:Y:S01]  /*f460*/  ULDC UR8, c[0x0][0xc] ;  /* 0x0000030000087ab9 */ /* 0x000fe20000000800 */
[----:B------:R-:W-:-:S02]  /*f470*/  USHF.L.U32 UR5, UR9, UR6, URZ ;  /* 0x0000000609057299 */ /* 0x000fc4000800063f */
[----:B------:R-:W-:Y:S01]  /*f480*/  ULEA.HI UR11, UR11, UR10, URZ, 0x5 ;  /* 0x0000000a0b0b7291 */ /* 0x000fe2000f8f283f */
[----:B------:R-:W-:Y:S01]  /*f490*/  ULDC UR9, c[0x0][0x10] ;  /* 0x0000040000097ab9 */ /* 0x000fe20000000800 */
[----:B------:R-:W-:Y:S02]  /*f4a0*/  ULOP3.LUT UR6, URZ, UR7, URZ, 0x33, !UPT ;  /* 0x000000073f067292 */ /* 0x000fe4000f8e333f */
[----:B------:R-:W-:Y:S01]  /*f4b0*/  UIMAD.WIDE.U32 UR8, UR8, UR9, URZ ;  /* 0x00000009080872a5 */ /* 0x000fe2000f8e003f */
[----:B------:R-:W-:Y:S01]  /*f4c0*/  ULDC UR7, c[0x0][0x14] ;  /* 0x0000050000077ab9 */ /* 0x000fe20000000800 */
[----:B------:R-:W-:Y:S02]  /*f4d0*/  USHF.R.S32.HI UR20, URZ, 0x5, UR11 ;  /* 0x000000053f147899 */ /* 0x000fe4000801140b */
[----:B------:R-:W-:Y:S02]  /*f4e0*/  UIMAD.WIDE.U32 UR22, UR8, UR7, URZ ;  /* 0x00000007081672a5 */ /* 0x000fe4000f8e003f */
[----:B------:R-:W-:-:S02]  /*f4f0*/  UIMAD UR18, UR9, UR7, URZ ;  /* 0x00000007091272a4 */ /* 0x000fc4000f8e023f */
[----:B------:R-:W-:Y:S01]  /*f500*/  ULOP3.LUT UR26, UR13, 0x2, URZ, 0xfc, !UPT ;  /* 0x000000020d1a7892 */ /* 0x000fe2000f8efc3f */
[C---:B0-----:R-:W-:Y:S01]  /*f510*/  IMAD.SHL.U32 R9, R8.reuse, 0x40, RZ ;  /* 0x0000004008097824 */ /* 0x041fe200078e00ff */
[----:B------:R-:W-:Y:S01]  /*f520*/  UIADD3 UR18, UR23, UR18, URZ ;  /* 0x0000001217127290 */ /* 0x000fe2000fffe03f */
[----:B------:R-:W-:Y:S01]  /*f530*/  IMAD.SHL.U32 R8, R8, 0x800, RZ ;  /* 0x0000080008087824 */ /* 0x000fe200078e00ff */
[----:B------:R-:W-:Y:S02]  /*f540*/  UIADD3 UR27, UR20, 0x1, URZ ;  /* 0x00000001141b7890 */ /* 0x000fe4000fffe03f */
[----:B------:R-:W-:Y:S01]  /*f550*/  LOP3.LUT R9, R9, 0xc0, RZ, 0xc0, !PT ;  /* 0x000000c009097812 */ /* 0x000fe200078ec0ff */
[----:B------:R-:W-:Y:S01]  /*f560*/  ULDC.64 UR24, c[0x0][0x198] ;  /* 0x0000660000187ab9 */ /* 0x000fe20000000a00 */
[----:B------:R-:W-:-:S08]  /*f570*/  LOP3.LUT R8, R8, 0x1800, RZ, 0xc0, !PT ;  /* 0x0000180008087812 */ /* 0x000fd000078ec0ff */
.L_x_315:
[----:B------:R-:W-:-:S03]  /*f580*/  UMOV UR7, 0xffffffff ;  /* 0xffffffff00077882 */ /* 0x000fc60000000000 */
[----:B------:R-:W-:Y:S05]  /*f590*/  BRA.DIV UR7, `(.L_x_305) ;  /* 0x0000001607cc7947 */ /* 0x000fea000b800000 */
[----:B------:R-:W-:-:S13]  /*f5a0*/  ELECT P0, URZ, PT ;  /* 0x00000000003f782f */ /* 0x000fda0003800000 */
.L_x_340:
[----:B------:R-:W0:Y:S01]  /*f5b0*/  LDC R2, c[0x0][0x28c] ;  /* 0x0000a300ff027b82 */ /* 0x000e220000000800 */
[----:B------:R-:W-:Y:S01]  /*f5c0*/  BSSY B1, `(.L_x_306) ;  /* 0x000003a000017945 */ /* 0x000fe20003800000 */
[----:B0-----:R-:W-:-:S13]  /*f5d0*/  ISETP.LT.OR P0, PT, R2, 0x1, !P0 ;  /* 0x000000010200780c */ /* 0x001fda0004701670 */
[----:B------:R-:W-:Y:S05]  /*f5e0*/  @P0 BRA `(.L_x_307) ;  /* 0x0000000000dc0947 */ /* 0x000fea0003800000 */
[----:B------:R-:W-:Y:S02]  /*f5f0*/  IMAD.SHL.U32 R7, R5, 0x80, RZ ;  /* 0x0000008005077824 */ /* 0x000fe400078e00ff */
[----:B------:R-:W-:Y:S02]  /*f600*/  IMAD R14, R14, 0x100, R9 ;  /* 0x000001000e0e7824 */ /* 0x000fe400078e0209 */
[----:B------:R-:W-:Y:S02]  /*f610*/  IMAD.MOV.U32 R13, RZ, RZ, RZ ;  /* 0x000000ffff0d7224 */ /* 0x000fe400078e00ff */
[----:B------:R-:W-:Y:S02]  /*f620*/  IMAD.U32 R15, RZ, RZ, UR27 ;  /* 0x0000001bff0f7e24 */ /* 0x000fe4000f8e00ff */
[----:B------:R-:W-:Y:S02]  /*f630*/  IMAD.MOV.U32 R2, RZ, RZ, R0 ;  /* 0x000000ffff027224 */ /* 0x000fe400078e0000 */
[----:B------:R-:W-:-:S07]  /*f640*/  IMAD.MOV.U32 R3, RZ, RZ, R10 ;  /* 0x000000ffff037224 */ /* 0x000fce00078e000a */
.L_x_310:
[----:B------:R-:W0:Y:S01]  /*f650*/  S2R R5, SR_CgaCtaId ;  /* 0x0000000000057919 */ /* 0x000e220000008800 */
[----:B------:R-:W-:Y:S01]  /*f660*/  MOV R4, 0x400 ;  /* 0x0000040000047802 */ /* 0x000fe20000000f00 */
[----:B------:R-:W1:Y:S03]  /*f670*/  S2R R17, SR_TID.X ;  /* 0x0000000000117919 */ /* 0x000e660000002100 */
[----:B0-----:R-:W-:Y:S02]  /*f680*/  LEA R16, R5, R4, 0x18 ;  /* 0x0000000405107211 */ /* 0x001fe400078ec0ff */
[----:B------:R-:W-:Y:S02]  /*f690*/  SHF.L.U32 R4, R2, 0x1f, RZ ;  /* 0x0000001f02047819 */ /* 0x000fe400000006ff */
[----:B-1----:R-:W-:Y:S01]  /*f6a0*/  LOP3.LUT P1, RZ, R17, 0x7f, RZ, 0xc0, !PT ;  /* 0x0000007f11ff7812 */ /* 0x002fe2000782c0ff */
[----:B------:R-:W-:-:S04]  /*f6b0*/  IMAD R11, R3, 0x8, R16 ;  /* 0x00000008030b7824 */ /* 0x000fc800078e0210 */
[----:B------:R-:W0:Y:S08]  /*f6c0*/  SYNCS.PHASECHK.TRANS64.TRYWAIT P0, [R11+URZ+0x90], R4 ;  /* 0x000090040b0075a7 */ /* 0x000e30000800017f */
[----:B------:R-:W1:Y:S01]  /*f6d0*/  @!P1 LDC R5, c[0x0][0x500] ;  /* 0x00014000ff059b82 */ /* 0x000e620000000800 */
[----:B0-----:R-:W-:Y:S05]  /*f6e0*/  @!P0 BRA `(.L_x_308) ;  /* 0x0000001400988947 */ /* 0x001fea0003800000 */
.L_x_341:
[----:B------:R-:W-:Y:S01]  /*f6f0*/  UPRMT UR7, UR26, 0x9910, URZ ;  /* 0x000099101a077896 */ /* 0x000fe2000800003f */
[----:B-1----:R1:W-:Y:S03]  /*f700*/  @!P1 SYNCS.ARRIVE.TRANS64 RZ, [R11+URZ], R5 ;  /* 0x000000050bff99a7 */ /* 0x0023e6000800003f */
[----:B------:R-:W-:-:S06]  /*f710*/  UISETP.NE.AND UP0, UPT, UR7, 0x2, UPT ;  /* 0x000000020700788c */ /* 0x000fcc000bf05270 */
[----:B------:R-:W-:-:S13]  /*f720*/  PLOP3.LUT P0, PT, PT, PT, UP0, 0x80, 0x0 ;  /* 0x000000000000781c */ /* 0x000fda0003f0f008 */
[----:B-1----:R-:W-:Y:S05]  /*f730*/  @P0 BRA `(.L_x_309) ;  /* 0x0000000000040947 */ /* 0x002fea0003800000 */
[----:B------:R-:W-:Y:S01]  /*f740*/  BPT.TRAP 0x1 ;  /* 0x000000040000795c */ /* 0x000fe20000300000 */
.L_x_309:
[C---:B0-----:R-:W-:Y:S01]  /*f750*/  IMAD R4, R3.reuse, 0x1000, R16 ;  /* 0x0000100003047824 */ /* 0x041fe200078e0210 */
[----:B------:R-:W-:Y:S01]  /*f760*/  R2UR UR19, R16 ;  /* 0x00000000101372ca */ /* 0x000fe200000e0000 */
[----:B------:R-:W-:Y:S01]  /*f770*/  IMAD R5, R3, 0x2000, R8 ;  /* 0x0000200003057824 */ /* 0x000fe200078e0208 */
[----:B------:R-:W-:Y:S01]  /*f780*/  R2UR UR9, R11 ;  /* 0x000000000b0972ca */ /* 0x000fe200000e0000 */
[----:B------:R-:W-:Y:S01]  /*f790*/  VIADD R15, R15, 0xffffffff ;  /* 0xffffffff0f0f7836 */ /* 0x000fe20000000000 */
[----:B------:R-:W-:Y:S01]  /*f7a0*/  R2UR UR7, R4 ;  /* 0x00000000040772ca */ /* 0x000fe200000e0000 */
[----:B------:R-:W-:Y:S01]  /*f7b0*/  UIADD3 UR14, UP0, UR24, 0xf0, URZ ;  /* 0x000000f0180e7890 */ /* 0x000fe2000ff1e03f */
[----:B------:R-:W-:Y:S01]  /*f7c0*/  R2UR UR8, R5 ;  /* 0x00000000050872ca */ /* 0x000fe200000e0000 */
[----:B------:R-:W-:Y:S01]  /*f7d0*/  UIADD3 UR28, UP1, UR24, 0x1f0, URZ ;  /* 0x000001f0181c7890 */ /* 0x000fe2000ff3e03f */
[----:B------:R-:W-:Y:S01]  /*f7e0*/  R2UR UR11, R7 ;  /* 0x00000000070b72ca */ /* 0x000fe200000e0000 */
[----:B------:R-:W-:Y:S01]  /*f7f0*/  UIADD3.X UR15, URZ, UR25, URZ, UP0, !UPT ;  /* 0x000000193f0f7290 */ /* 0x000fe200087fe43f */
[----:B------:R-:W-:Y:S01]  /*f800*/  R2UR UR10, R13 ;  /* 0x000000000d0a72ca */ /* 0x000fe200000e0000 */
[----:B------:R-:W-:Y:S01]  /*f810*/  VIADD R3, R3, 0x1 ;  /* 0x0000000103037836 */ /* 0x000fe20000000000 */
[----:B------:R-:W-:Y:S01]  /*f820*/  R2UR UR12, R6 ;  /* 0x00000000060c72ca */ /* 0x000fe200000e0000 */
[----:B------:R-:W-:Y:S01]  /*f830*/  UIADD3.X UR29, URZ, UR25, URZ, UP1, !UPT ;  /* 0x000000193f1d7290 */ /* 0x000fe20008ffe43f */
[----:B------:R-:W-:Y:S01]  /*f840*/  R2UR UR21, R14 ;  /* 0x000000000e1572ca */ /* 0x000fe200000e0000 */
[----:B------:R-:W-:Y:S01]  /*f850*/  UMOV UR16, 0x0 ;  /* 0x0000000000107882 */ /* 0x000fe20000000000 */
[----:B------:R-:W-:Y:S01]  /*f860*/  ISETP.GT.AND P1, PT, R15, 0x1, PT ;  /* 0x000000010f00780c */ /* 0x000fe20003f24270 */
[----:B------:R-:W-:Y:S01]  /*f870*/  UIADD3 UR7, UR7, 0x200, URZ ;  /* 0x0000020007077890 */ /* 0x000fe2000fffe03f */
[----:B------:R-:W-:Y:S01]  /*f880*/  ISETP.NE.AND P0, PT, R3, 0x12, PT ;  /* 0x000000120300780c */ /* 0x000fe20003f05270 */
[----:B------:R-:W-:Y:S01]  /*f890*/  UIADD3 UR19, UR19, 0x12200, UR8 ;  /* 0x0001220013137890 */ /* 0x000fe2000fffe008 */
[----:B------:R-:W-:Y:S01]  /*f8a0*/  VIADD R13, R13, 0x20 ;  /* 0x000000200d0d7836 */ /* 0x000fe20000000000 */
[----:B------:R-:W-:Y:S01]  /*f8b0*/  UMOV UR17, 0x10000000 ;  /* 0x1000000000117882 */ /* 0x000fe20000000000 */
[----:B------:R-:W-:Y:S01]  /*f8c0*/  UMOV UR30, 0xf0000 ;  /* 0x000f0000001e7882 */ /* 0x000fe20000000000 */
[----:B------:R-:W-:Y:S01]  /*f8d0*/  SEL R5, RZ, 0x1, P0 ;  /* 0x00000001ff057807 */ /* 0x000fe20000000000 */
[----:B------:R-:W-:Y:S01]  /*f8e0*/  UMOV UR8, UR7 ;  /* 0x0000000700087c82 */ /* 0x000fe20008000000 */
[----:B------:R-:W-:Y:S01]  /*f8f0*/  SEL R3, R3, RZ, P0 ;  /* 0x000000ff03037207 */ /* 0x000fe20000000000 */
[----:B------:R0:W-:Y:S01]  /*f900*/  UTMALDG.3D [UR8], [UR14], desc[UR16] ;  /* 0x000010080e0075b4 */ /* 0x0001e20008011000 */
[----:B------:R-:W-:Y:S01]  /*f910*/  LOP3.LUT R2, R2, R5, RZ, 0x3c, !PT ;  /* 0x0000000502027212 */ /* 0x000fe200078e3cff */
[----:B0-----:R-:W-:Y:S01]  /*f920*/  UMOV UR11, UR21 ;  /* 0x00000015000b7c82 */ /* 0x001fe20008000000 */
[----:B------:R-:W-:-:S02]  /*f930*/  UMOV UR8, UR19 ;  /* 0x0000001300087c82 */ /* 0x000fc40008000000 */
[----:B------:R0:W-:Y:S02]  /*f940*/  UTMALDG.3D.MULTICAST [UR8], [UR28], UR30, desc[UR16] ;  /* 0x000010081c0073b4 */ /* 0x0001e4000801181e */
[----:B0-----:R-:W-:Y:S05]  /*f950*/  @P1 BRA `(.L_x_310) ;  /* 0xfffffffc003c1947 */ /* 0x001fea000383ffff */
.L_x_307:
[----:B------:R-:W-:Y:S05]  /*f960*/  BSYNC B1 ;  /* 0x0000000000017941 */ /* 0x000fea0003800000 */
.L_x_306:
[----:B------:R-:W2:Y:S01]  /*f970*/  LDL.LU R17, [R1+0x80] ;  /* 0x0000800001117983 */ /* 0x000ea20000300800 */
[----:B------:R-:W-:Y:S01]  /*f980*/  LOP3.LUT P1, RZ, R12, 0xff, RZ, 0xc0, !PT ;  /* 0x000000ff0cff7812 */ /* 0x000fe2000782c0ff */
[----:B------:R-:W-:Y:S01]  /*f990*/  VIADD R10, R10, UR20 ;  /* 0x000000140a0a7c36 */ /* 0x000fe20008000000 */
[----:B------:R-:W-:Y:S01]  /*f9a0*/  ULDC.64 UR8, c[0x0][0x650] ;  /* 0x0001940000087ab9 */ /* 0x000fe20000000a00 */
[----:B------:R-:W3:Y:S01]  /*f9b0*/  LDL.LU R16, [R1+0x84] ;  /* 0x0000840001107983 */ /* 0x000ee20000300800 */
[----:B------:R-:W-:Y:S01]  /*f9c0*/  IMAD.U32 R5, RZ, RZ, UR20 ;  /* 0x00000014ff057e24 */ /* 0x000fe2000f8e00ff */
[----:B------:R-:W-:Y:S01]  /*f9d0*/  UISETP.GE.U32.AND UP0, UPT, UR20, 0x12, UPT ;  /* 0x000000121400788c */ /* 0x000fe2000bf06070 */
[----:B------:R-:W-:Y:S01]  /*f9e0*/  ISETP.GT.U32.AND P0, PT, R10, 0x11, PT ;  /* 0x000000110a00780c */ /* 0x000fe20003f04070 */
[----:B------:R-:W-:Y:S01]  /*f9f0*/  BSSY B1, `(.L_x_311) ;  /* 0x000006d000017945 */ /* 0x000fe20003800000 */
[----:B------:R-:W-:Y:S01]  /*fa00*/  IMAD.MOV.U32 R14, RZ, RZ, -0x1 ;  /* 0xffffffffff0e7424 */ /* 0x000fe200078e00ff */
[----:B------:R-:W-:Y:S01]  /*fa10*/  PRMT R12, RZ, 0x7610, R12 ;  /* 0x00007610ff0c7816 */ /* 0x000fe2000000000c */
[----:B------:R-:W-:Y:S01]  /*fa20*/  IMAD.MOV.U32 R6, RZ, RZ, -0x1 ;  /* 0xffffffffff067424 */ /* 0x000fe200078e00ff */
[----:B------:R-:W-:-:S02]  /*fa30*/  ISETP.LT.U32.AND P0, PT, R5, 0x12, P0 ;  /* 0x000000120500780c */ /* 0x000fc40000701070 */
[----:B------:R-:W0:Y:S01]  /*fa40*/  @P1 S2R R3, SR_CgaCtaId ;  /* 0x0000000000031919 */ /* 0x000e220000008800 */
[----:B------:R-:W-:Y:S02]  /*fa50*/  @P1 MOV R2, 0x400 ;  /* 0x0000040000021802 */ /* 0x000fe40000000f00 */
[----:B------:R-:W-:Y:S02]  /*fa60*/  PLOP3.LUT P3, PT, PT, PT, UP0, 0x80, 0x0 ;  /* 0x000000000000781c */ /* 0x000fe40003f6f008 */
[----:B0-----:R-:W-:Y:S01]  /*fa70*/  @P1 LEA R4, R3, R2, 0x18 ;  /* 0x0000000203041211 */ /* 0x001fe200078ec0ff */
[----:B------:R-:W-:-:S03]  /*fa80*/  IMAD.WIDE.U32 R2, R10, 0x38e38e39, RZ ;  /* 0x38e38e390a027825 */ /* 0x000fc600078e00ff */
[----:B------:R0:W-:Y:S02]  /*fa90*/  @P1 SYNCS.ARRIVE.TRANS64.A1T0 RZ, [R4+URZ+0x138], RZ ;  /* 0x000138ff04ff19a7 */ /* 0x0001e4000810003f */
[----:B------:R-:W-:Y:S02]  /*faa0*/  SHF.R.U32.HI R5, RZ, 0x2, R3 ;  /* 0x00000002ff057819 */ /* 0x000fe40000011603 */
[----:B------:R-:W-:Y:S02]  /*fab0*/  SEL R3, RZ, 0x1, !P0 ;  /* 0x00000001ff037807 */ /* 0x000fe40004000000 */
[----:B------:R-:W-:Y:S01]  /*fac0*/  PRMT R2, RZ, 0x7610, R2 ;  /* 0x00007610ff027816 */ /* 0x000fe20000000002 */
[----:B------:R-:W-:Y:S01]  /*fad0*/  IMAD R10, R5, -0x12, R10 ;  /* 0xffffffee050a7824 */ /* 0x000fe200078e020a */
[----:B------:R-:W-:-:S04]  /*fae0*/  LOP3.LUT R0, R0, R3, RZ, 0x3c, !PT ;  /* 0x0000000300007212 */ /* 0x000fc800078e3cff */
[----:B------:R-:W-:Y:S01]  /*faf0*/  @P3 LOP3.LUT R0, R0, 0x1, R5, 0x78, !PT ;  /* 0x0000000100003812 */ /* 0x000fe200078e7805 */
[----:B------:R-:W-:Y:S01]  /*fb00*/  IMAD.MOV.U32 R5, RZ, RZ, -0x1 ;  /* 0xffffffffff057424 */ /* 0x000fe200078e00ff */
[----:B---3--:R-:W-:-:S04]  /*fb10*/  IADD3 R16, P1, R16, UR22, RZ ;  /* 0x0000001610107c10 */ /* 0x008fc8000ff3e0ff */
[----:B--2---:R-:W-:Y:S01]  /*fb20*/  IADD3.X R17, R17, UR18, RZ, P1, !PT ;  /* 0x0000001211117c10 */ /* 0x004fe20008ffe4ff */
[----:B------:R0:W-:Y:S01]  /*fb30*/  STL [R1+0x84], R16 ;  /* 0x0000841001007387 */ /* 0x0001e20000100800 */
[----:B------:R-:W-:-:S03]  /*fb40*/  ISETP.GE.U32.AND P0, PT, R16, UR8, PT ;  /* 0x0000000810007c0c */ /* 0x000fc6000bf06070 */
[----:B------:R0:W-:Y:S01]  /*fb50*/  STL [R1+0x80], R17 ;  /* 0x0000801101007387 */ /* 0x0001e20000100800 */
[----:B------:R-:W-:-:S13]  /*fb60*/  ISETP.GE.U32.AND.EX P0, PT, R17, UR9, PT, P0 ;  /* 0x0000000911007c0c */ /* 0x000fda000bf06100 */
[----:B0-----:R-:W-:Y:S05]  /*fb70*/  @P0 BRA `(.L_x_312) ;  /* 0x0000000400500947 */ /* 0x001fea0003800000 */
[----:B------:R-:W-:Y:S01]  /*fb80*/  ULDC.64 UR8, c[0x0][0x628] ;  /* 0x00018a0000087ab9 */ /* 0x000fe20000000a00 */
[----:B------:R-:W0:Y:S01]  /*fb90*/  S2R R13, SR_CTAID.X ;  /* 0x00000000000d7919 */ /* 0x000e220000002500 */
[----:B------:R-:W-:Y:S01]  /*fba0*/  ISETP.NE.U32.AND P0, PT, RZ, UR8, PT ;  /* 0x00000008ff007c0c */ /* 0x000fe2000bf05070 */
[----:B------:R-:W-:Y:S01]  /*fbb0*/  ULDC UR10, c[0x0][0x630] ;  /* 0x00018c00000a7ab9 */ /* 0x000fe20000000800 */
[----:B------:R-:W-:Y:S01]  /*fbc0*/  IMAD.MOV.U32 R2, RZ, RZ, R16 ;  /* 0x000000ffff027224 */ /* 0x000fe200078e0010 */
[----:B------:R-:W1:Y:S01]  /*fbd0*/  S2R R11, SR_CTAID.Y ;  /* 0x00000000000b7919 */ /* 0x000e620000002600 */
[----:B------:R-:W-:Y:S01]  /*fbe0*/  ISETP.NE.AND.EX P0, PT, RZ, UR9, PT, P0 ;  /* 0x00000009ff007c0c */ /* 0x000fe2000bf05300 */
[----:B------:R-:W-:-:S12]  /*fbf0*/  IMAD.MOV.U32 R3, RZ, RZ, R17 ;  /* 0x000000ffff037224 */ /* 0x000fd800078e0011 */
[----:B------:R-:W-:Y:S05]  /*fc00*/  @!P0 BRA `(.L_x_313) ;  /* 0x0000000000288947 */ /* 0x000fea0003800000 */
[----:B------:R-:W-:Y:S02]  /*fc10*/  ULDC UR7, c[0x0][0x634] ;  /* 0x00018d0000077ab9 */ /* 0x000fe40000000800 */
[----:B------:R-:W-:-:S05]  /*fc20*/  IADD3 R7, P0, R16, UR7, RZ ;  /* 0x0000000710077c10 */ /* 0x000fca000ff1e0ff */
[----:B------:R-:W-:-:S04]  /*fc30*/  IMAD.X R15, RZ, RZ, R17, P0 ;  /* 0x000000ffff0f7224 */ /* 0x000fc800000e0611 */
[----:B------:R-:W-:-:S04]  /*fc40*/  IMAD.WIDE.U32 R4, R15, UR8, RZ ;  /* 0x000000080f047c25 */ /* 0x000fc8000f8e00ff */
[----:B------:R-:W-:-:S04]  /*fc50*/  IMAD.WIDE.U32 R4, P0, R7, UR9, R4 ;  /* 0x0000000907047c25 */ /* 0x000fc8000f800004 */
[----:B------:R-:W-:-:S04]  /*fc60*/  IMAD.WIDE.U32 R6, R7, UR8, RZ ;  /* 0x0000000807067c25 */ /* 0x000fc8000f8e00ff */
[----:B------:R-:W-:Y:S01]  /*fc70*/  IMAD.X R3, RZ, RZ, RZ, P0 ;  /* 0x000000ffff037224 */ /* 0x000fe200000e06ff */
[----:B------:R-:W-:Y:S01]  /*fc80*/  IADD3 RZ, P0, R7, R4, RZ ;  /* 0x0000000407ff7210 */ /* 0x000fe20007f1e0ff */
[----:B------:R-:W-:-:S04]  /*fc90*/  IMAD.MOV.U32 R2, RZ, RZ, R5 ;  /* 0x000000ffff027224 */ /* 0x000fc800078e0005 */
[----:B------:R-:W-:-:S08]  /*fca0*/  IMAD.WIDE.U32.X R2, R15, UR9, R2, P0 ;  /* 0x000000090f027c25 */ /* 0x000fd000080e0402 */
.L_x_313:
[--C-:B------:R-:W-:Y:S01]  /*fcb0*/  SHF.R.U64 R6, R2, UR10, R3.reuse ;  /* 0x0000000a02067c19 */ /* 0x100fe20008001203 */
[----:B------:R-:W-:Y:S01]  /*fcc0*/  ULDC.64 UR8, c[0x0][0x620] ;  /* 0x0001880000087ab9 */ /* 0x000fe20000000a00 */
[----:B------:R-:W-:Y:S01]  /*fcd0*/  SHF.R.U32.HI R2, RZ, UR10, R3 ;  /* 0x0000000aff027c19 */ /* 0x000fe20008011603 */
[----:B------:R-:W-:Y:S01]  /*fce0*/  IMAD.MOV.U32 R3, RZ, RZ, R17 ;  /* 0x000000ffff037224 */ /* 0x000fe200078e0011 */
[----:B------:R-:W-:Y:S01]  /*fcf0*/  IADD3 R5, P0, RZ, -R6, RZ ;  /* 0x80000006ff057210 */ /* 0x000fe20007f1e0ff */
[----:B------:R-:W-:Y:S01]  /*fd00*/  ULDC UR7, c[0x0][0x150] ;  /* 0x0000540000077ab9 */ /* 0x000fe20000000800 */
[----:B0-----:R-:W-:Y:S01]  /*fd10*/  I2FP.F32.U32 R7, R13 ;  /* 0x0000000d00077245 */ /* 0x001fe20000201000 */
[----:B------:R-:W0:Y:S01]  /*fd20*/  LDC R18, c[0x0][0x144] ;  /* 0x00005100ff127b82 */ /* 0x000e220000000800 */
[----:B------:R-:W-:Y:S01]  /*fd30*/  ULDC.64 UR10, c[0x0][0x640] ;  /* 0x00019000000a7ab9 */ /* 0x000fe20000000a00 */
[----:B------:R-:W-:Y:S01]  /*fd40*/  IMAD.X R2, RZ, RZ, ~R2, P0 ;  /* 0x000000ffff027224 */ /* 0x000fe200000e0e02 */
[----:B------:R-:W-:-:S03]  /*fd50*/  ISETP.NE.U32.AND P0, PT, RZ, UR10, PT ;  /* 0x0000000aff007c0c */ /* 0x000fc6000bf05070 */
[----:B------:R-:W-:Y:S01]  /*fd60*/  IMAD R4, R2, UR8, RZ ;  /* 0x0000000802047c24 */ /* 0x000fe2000f8e02ff */
[----:B------:R-:W-:Y:S01]  /*fd70*/  ISETP.NE.AND.EX P0, PT, RZ, UR11, PT, P0 ;  /* 0x0000000bff007c0c */ /* 0x000fe2000bf05300 */
[----:B------:R-:W-:Y:S02]  /*fd80*/  IMAD.MOV.U32 R2, RZ, RZ, R16 ;  /* 0x000000ffff027224 */ /* 0x000fe400078e0010 */
[----:B------:R-:W2:Y:S02]  /*fd90*/  LDC R16, c[0x0][0x148] ;  /* 0x00005200ff107b82 */ /* 0x000ea40000000800 */
[----:B------:R-:W-:Y:S01]  /*fda0*/  IMAD.WIDE.U32 R2, R5, UR8, R2 ;  /* 0x0000000805027c25 */ /* 0x000fe2000f8e0002 */
[----:B------:R-:W-:-:S03]  /*fdb0*/  ULDC UR8, c[0x0][0x154] ;  /* 0x0000550000087ab9 */ /* 0x000fc60000000800 */
[----:B------:R-:W-:Y:S02]  /*fdc0*/  IMAD R5, R5, UR9, R4 ;  /* 0x0000000905057c24 */ /* 0x000fe4000f8e0204 */
[----:B------:R-:W-:Y:S01]  /*fdd0*/  FMUL R4, R7, UR7 ;  /* 0x0000000707047c20 */ /* 0x000fe20008400000 */
[----:B------:R-:W-:Y:S01]  /*fde0*/  ULDC UR7, c[0x0][0x618] ;  /* 0x0001860000077ab9 */ /* 0x000fe20000000800 */
[----:B------:R-:W-:Y:S01]  /*fdf0*/  ULDC UR9, c[0x0][0x608] ;  /* 0x0001820000097ab9 */ /* 0x000fe20000000800 */
[----:B------:R-:W-:-:S03]  /*fe00*/  IMAD.IADD R3, R3, 0x1, R5 ;  /* 0x0000000103037824 */ /* 0x000fc600078e0205 */
[----:B------:R-:W3:Y:S02]  /*fe10*/  F2I.U32.TRUNC.NTZ R4, R4 ;  /* 0x0000000400047305 */ /* 0x000ee4000020f000 */
[----:B------:R-:W-:Y:S02]  /*fe20*/  SHF.R.U64 R7, R2, UR7, R3 ;  /* 0x0000000702077c19 */ /* 0x000fe40008001203 */
[----:B-1----:R-:W-:-:S05]  /*fe30*/  I2FP.F32.U32 R2, R11 ;  /* 0x0000000b00027245 */ /* 0x002fca0000201000 */
[----:B------:R-:W-:Y:S01]  /*fe40*/  FMUL R5, R2, UR8 ;  /* 0x0000000802057c20 */ /* 0x000fe20008400000 */
[----:B------:R-:W-:Y:S01]  /*fe50*/  SHF.R.U32.HI R2, RZ, UR7, R3 ;  /* 0x00000007ff027c19 */ /* 0x000fe20008011603 */
[----:B------:R-:W-:Y:S02]  /*fe60*/  ULDC UR7, c[0x0][0x658] ;  /* 0x0001960000077ab9 */ /* 0x000fe40000000800 */
[----:B------:R1:W4:Y:S01]  /*fe70*/  F2I.U32.TRUNC.NTZ R19, R5 ;  /* 0x0000000500137305 */ /* 0x000322000020f000 */
[----:B------:R-:W-:Y:S01]  /*fe80*/  SHF.R.U64 R15, R7, UR9, R2 ;  /* 0x00000009070f7c19 */ /* 0x000fe20008001202 */
[----:B---3--:R-:W-:Y:S01]  /*fe90*/  IMAD.MOV R4, RZ, RZ, -R4 ;  /* 0x000000ffff047224 */ /* 0x008fe200078e0a04 */
[----:B------:R-:W-:-:S03]  /*fea0*/  SHF.R.U32.HI R2, RZ, UR9, R2 ;  /* 0x00000009ff027c19 */ /* 0x000fc60008011602 */
[----:B0-----:R-:W-:Y:S01]  /*feb0*/  IMAD R13, R18, R4, R13 ;  /* 0x00000004120d7224 */ /* 0x001fe200078e020d */
[--C-:B------:R-:W-:Y:S02]  /*fec0*/  SHF.R.U64 R14, R15, UR7, R2.reuse ;  /* 0x000000070f0e7c19 */ /* 0x100fe40008001202 */
[----:B------:R-:W-:-:S03]  /*fed0*/  SHF.R.U32.HI R17, RZ, UR7, R2 ;  /* 0x00000007ff117c19 */ /* 0x000fc60008011602 */
[----:B------:R-:W-:Y:S02]  /*fee0*/  IMAD.MOV.U32 R2, RZ, RZ, R14 ;  /* 0x000000ffff027224 */ /* 0x000fe400078e000e */
[----:B------:R-:W-:Y:S01]  /*fef0*/  IMAD.MOV.U32 R3, RZ, RZ, R17 ;  /* 0x000000ffff037224 */ /* 0x000fe200078e0011 */
[----:B-1--4-:R-:W-:Y:S06]  /*ff00*/  @!P0 BRA `(.L_x_314) ;  /* 0x0000000000288947 */ /* 0x012fec0003800000 */
[----:B------:R-:W-:Y:S02]  /*ff10*/  ULDC UR7, c[0x0][0x64c] ;  /* 0x0001930000077ab9 */ /* 0x000fe40000000800 */
[----:B------:R-:W-:-:S05]  /*ff20*/  IADD3 R3, P0, R14, UR7, RZ ;  /* 0x000000070e037c10 */ /* 0x000fca000ff1e0ff */
[----:B------:R-:W-:-:S04]  /*ff30*/  IMAD.X R17, RZ, RZ, R17, P0 ;  /* 0x000000ffff117224 */ /* 0x000fc800000e0611 */
[----:B------:R-:W-:-:S04]  /*ff40*/  IMAD.WIDE.U32 R4, R17, UR10, RZ ;  /* 0x0000000a11047c25 */ /* 0x000fc8000f8e00ff */
[----:B------:R-:W-:-:S04]  /*ff50*/  IMAD.WIDE.U32 R4, P0, R3, UR11, R4 ;  /* 0x0000000b03047c25 */ /* 0x000fc8000f800004 */
[----:B------:R-:W-:-:S04]  /*ff60*/  IMAD.WIDE.U32 R2, R3, UR10, RZ ;  /* 0x0000000a03027c25 */ /* 0x000fc8000f8e00ff */
[----:B------:R-:W-:Y:S01]  /*ff70*/  IMAD.MOV.U32 R2, RZ, RZ, R5 ;  /* 0x000000ffff027224 */ /* 0x000fe200078e0005 */
[----:B------:R-:W-:Y:S01]  /*ff80*/  IADD3 RZ, P1, R3, R4, RZ ;  /* 0x0000000403ff7210 */ /* 0x000fe20007f3e0ff */
[----:B------:R-:W-:-:S04]  /*ff90*/  IMAD.X R3, RZ, RZ, RZ, P0 ;  /* 0x000000ffff037224 */ /* 0x000fc800000e06ff */
[----:B------:R-:W-:-:S08]  /*ffa0*/  IMAD.WIDE.U32.X R2, R17, UR11, R2, P1 ;  /* 0x0000000b11027c25 */ /* 0x000fd000088e0402 */
.L_x_314:
[----:B------:R-:W-:Y:S01]  /*ffb0*/  ULDC UR7, c[0x0][0x648] ;  /* 0x0001920000077ab9 */ /* 0x000fe20000000800 */
[----:B------:R-:W-:Y:S01]  /*ffc0*/  LOP3.LUT R15, R15, UR6, RZ, 0xc0, !PT ;  /* 0x000000060f0f7c12 */ /* 0x000fe2000f8ec0ff */
[----:B------:R-:W-:Y:S01]  /*ffd0*/  IMAD.MOV R19, RZ, RZ, -R19 ;  /* 0x000000ffff137224 */ /* 0x000fe200078e0a13 */
[----:B------:R-:W-:Y:S01]  /*ffe0*/  SHF.R.U64 R2, R2, UR7, R3 ;  /* 0x0000000702027c19 */ /* 0x000fe20008001203 */
[----:B------:R-:W-:Y:S01]  /*fff0*/  ULDC UR7, c[0x0][0x638] ;  /* 0x00018e0000077ab9 */ /* 0x000fe20000000800 */
[----:B------:R-:W-:Y:S01]  /*10000*/  LOP3.LUT R7, R7, UR4, RZ, 0xc0, !PT ;  /* 0x0000000407077c12 */ /* 0x000fe2000f8ec0ff */
[----:B--2---:R-:W-:Y:S01]  /*10010*/  @P2 IMAD R13, R16, R19, R11 ;  /* 0x00000013100d2224 */ /* 0x004fe200078e020b */
[----:B------:R-:W-:Y:S01]  /*10020*/  ULDC UR8, c[0x0][0x610] ;  /* 0x0001840000087ab9 */ /* 0x000fe20000000800 */
[----:B------:R-:W-:Y:S02]  /*10030*/  IMAD.MOV R3, RZ, RZ, -R2 ;  /* 0x000000ffff037224 */ /* 0x000fe400078e0a02 */
[----:B------:R-:W-:-:S02]  /*10040*/  IMAD R2, R2, UR5, R15 ;  /* 0x0000000502027c24 */ /* 0x000fc4000f8e020f */
[----:B------:R-:W-:Y:S01]  /*10050*/  IMAD R14, R3, UR7, R14 ;  /* 0x00000007030e7c24 */ /* 0x000fe2000f8e020e */
[----:B------:R-:W-:Y:S01]  /*10060*/  ULDC UR7, c[0x0][0x600] ;  /* 0x0001800000077ab9 */ /* 0x000fe20000000800 */
[----:B------:R-:W-:Y:S02]  /*10070*/  IMAD R13, R2, UR8, R13 ;  /* 0x00000008020d7c24 */ /* 0x000fe4000f8e020d */
[----:B------:R-:W-:Y:S02]  /*10080*/  IMAD R4, R14, UR7, R7 ;  /* 0x000000070e047c24 */ /* 0x000fe4000f8e0207 */
[----:B------:R-:W-:-:S03]  /*10090*/  IMAD.MOV.U32 R2, RZ, RZ, 0x1 ;  /* 0x00000001ff027424 */ /* 0x000fc600078e00ff */
[----:B------:R-:W-:Y:S02]  /*100a0*/  SEL R14, R4, R13, !P2 ;  /* 0x0000000d040e7207 */ /* 0x000fe40005000000 */
[----:B------:R-:W-:-:S07]  /*100b0*/  SEL R5, R13, R4, !P2 ;  /* 0x000000040d057207 */ /* 0x000fce0005000000 */
.L_x_312:
[----:B------:R-:W-:Y:S05]  /*100c0*/  BSYNC B1 ;  /* 0x0000000000017941 */ /* 0x000fea0003800000 */
.L_x_311:
[----:B------:R-:W-:-:S13]  /*100d0*/  LOP3.LUT P0, RZ, R2, 0xff, RZ, 0xc0, !PT ;  /* 0x000000ff02ff7812 */ /* 0x000fda000780c0ff */
[----:B------:R-:W-:Y:S05]  /*100e0*/  @P0 BRA `(.L_x_315) ;  /* 0xfffffff400240947 */ /* 0x000fea000383ffff */
[----:B------:R-:W-:Y:S05]  /*100f0*/  BSYNC B0 ;  /* 0x0000000000007941 */ /* 0x000fea0003800000 */
.L_x_304:
[----:B------:R-:W-:-:S03]  /*10100*/  UMOV UR7, 0xffffffff ;  /* 0xffffffff00077882 */ /* 0x000fc60000000000 */
[----:B------:R-:W-:Y:S05]  /*10110*/  BRA.DIV UR7, `(.L_x_316) ;  /* 0x0000000e07207947 */ /* 0x000fea000b800000 */
[----:B------:R-:W-:-:S13]  /*10120*/  ELECT P0, URZ, PT ;  /* 0x00000000003f782f */ /* 0x000fda0003800000 */
.L_x_344:
[----:B------:R-:W-:Y:S04]  /*10130*/  BSSY B0, `(.L_x_317) ;  /* 0x00000aa000007945 */ /* 0x000fe80003800000 */
[----:B------:R-:W-:Y:S05]  /*10140*/  @!P0 BRA `(.L_x_318) ;  /* 0x0000000800a08947 */ /* 0x000fea0003800000 */
[----:B------:R-:W-:-:S04]  /*10150*/  ULOP3.LUT UR7, UR13, 0x2, URZ, 0xfc, !UPT ;  /* 0x000000020d077892 */ /* 0x000fc8000f8efc3f */
[----:B------:R-:W-:-:S06]  /*10160*/  UISETP.NE.AND UP0, UPT, UR7, 0x3, UPT ;  /* 0x000000030700788c */ /* 0x000fcc000bf05270 */
[----:B------:R-:W-:-:S13]  /*10170*/  PLOP3.LUT P0, PT, PT, PT, UP0, 0x80, 0x0 ;  /* 0x000000000000781c */ /* 0x000fda0003f0f008 */
[----:B------:R-:W-:Y:S05]  /*10180*/  @!P0 BRA `(.L_x_319) ;  /* 0x0000000000048947 */ /* 0x000fea0003800000 */
[----:B------:R-:W-:Y:S01]  /*10190*/  BPT.TRAP 0x1 ;  /* 0x000000040000795c */ /* 0x000fe20000300000 */
.L_x_319:
[----:B------:R-:W0:Y:S01]  /*101a0*/  S2R R3, SR_CgaCtaId ;  /* 0x0000000000037919 */ /* 0x000e220000008800 */
[----:B------:R-:W-:-:S04]  /*101b0*/  MOV R2, 0x400 ;  /* 0x0000040000027802 */ /* 0x000fc80000000f00 */
[----:B0-----:R-:W-:Y:S02]  /*101c0*/  LEA R3, R3, R2, 0x18 ;  /* 0x0000000203037211 */ /* 0x001fe400078ec0ff */
[----:B------:R-:W-:-:S03]  /*101d0*/  SHF.L.U32 R2, R0, 0x1f, RZ ;  /* 0x0000001f00027819 */ /* 0x000fc600000006ff */
[----:B------:R-:W-:-:S04]  /*101e0*/  VIADD R3, R3, 0x90 ;  /* 0x0000009003037836 */ /* 0x000fc80000000000 */
[C---:B------:R-:W-:Y:S02]  /*101f0*/  IMAD R7, R10.reuse, 0x8, R3 ;  /* 0x000000080a077824 */ /* 0x040fe400078e0203 */
[----:B------:R-:W-:Y:S02]  /*10200*/  VIADD R10, R10, 0x1 ;  /* 0x000000010a0a7836 */ /* 0x000fe40000000000 */
[----:B------:R-:W0:Y:S03]  /*10210*/  SYNCS.PHASECHK.TRANS64.TRYWAIT P0, [R7+URZ], R2 ;  /* 0x00000002070075a7 */ /* 0x000e26000800017f */
[----:B------:R-:W-:-:S04]  /*10220*/  ISETP.NE.AND P1, PT, R10, 0x12, PT ;  /* 0x000000120a00780c */ /* 0x000fc80003f25270 */
[----:B------:R-:W-:Y:S02]  /*10230*/  SEL R5, RZ, 0x1, P1 ;  /* 0x00000001ff057807 */ /* 0x000fe40000800000 */
[----:B------:R-:W-:Y:S02]  /*10240*/  SEL R10, R10, RZ, P1 ;  /* 0x000000ff0a0a7207 */ /* 0x000fe40000800000 */
[----:B------:R-:W-:-:S03]  /*10250*/  LOP3.LUT R5, R0, R5, RZ, 0x3c, !PT ;  /* 0x0000000500057212 */ /* 0x000fc600078e3cff */
[----:B------:R-:W-:Y:S01]  /*10260*/  IMAD R9, R10, 0x8, R3 ;  /* 0x000000080a097824 */ /* 0x000fe200078e0203 */
[----:B------:R-:W-:Y:S01]  /*10270*/  SHF.L.U32 R4, R5, 0x1f, RZ ;  /* 0x0000001f05047819 */ /* 0x000fe200000006ff */
[----:B0-----:R-:W-:Y:S06]  /*10280*/  @!P0 BRA `(.L_x_320) ;  /* 0x0000000800e48947 */ /* 0x001fec0003800000 */
.L_x_345:
[----:B------:R-:W1:Y:S01]  /*10290*/  SYNCS.PHASECHK.TRANS64.TRYWAIT P0, [R9+URZ], R4 ;  /* 0x00000004090075a7 */ /* 0x000e62000800017f */
[----:B------:R-:W-:-:S05]  /*102a0*/  VIADD R0, R10, 0x1 ;  /* 0x000000010a007836 */ /* 0x000fca0000000000 */
[----:B------:R-:W-:-:S04]  /*102b0*/  ISETP.NE.AND P1, PT, R0, 0x12, PT ;  /* 0x000000120000780c */ /* 0x000fc80003f25270 */
[----:B0-----:R-:W-:Y:S02]  /*102c0*/  SEL R2, RZ, 0x1, P1 ;  /* 0x00000001ff027807 */ /* 0x001fe40000800000 */
[----:B------:R-:W-:Y:S02]  /*102d0*/  SEL R0, R0, RZ, P1 ;  /* 0x000000ff00007207 */ /* 0x000fe40000800000 */
[----:B------:R-:W-:-:S03]  /*102e0*/  LOP3.LUT R7, R5, R2, RZ, 0x3c, !PT ;  /* 0x0000000205077212 */ /* 0x000fc600078e3cff */
[----:B------:R-:W-:Y:S01]  /*102f0*/  IMAD R6, R0, 0x8, R3 ;  /* 0x0000000800067824 */ /* 0x000fe200078e0203 */
[----:B------:R-:W-:Y:S01]  /*10300*/  SHF.L.U32 R5, R7, 0x1f, RZ ;  /* 0x0000001f07057819 */ /* 0x000fe200000006ff */
[----:B-1----:R-:W-:Y:S06]  /*10310*/  @!P0 BRA `(.L_x_321) ;  /* 0x0000000800d48947 */ /* 0x002fec0003800000 */
.L_x_346:
[----:B------:R-:W1:Y:S01]  /*10320*/  SYNCS.PHASECHK.TRANS64.TRYWAIT P0, [R6+URZ], R5 ;  /* 0x00000005060075a7 */ /* 0x000e62000800017f */
[----:B------:R-:W-:-:S05]  /*10330*/  VIADD R0, R0, 0x1 ;  /* 0x0000000100007836 */ /* 0x000fca0000000000 */
[----:B------:R-:W-:-:S04]  /*10340*/  ISETP.NE.AND P1, PT, R0, 0x12, PT ;  /* 0x000000120000780c */ /* 0x000fc80003f25270 */
[----:B------:R-:W-:Y:S02]  /*10350*/  SEL R2, RZ, 0x1, P1 ;  /* 0x00000001ff027807 */ /* 0x000fe40000800000 */
[----:B------:R-:W-:Y:S02]  /*10360*/  SEL R0, R0, RZ, P1 ;  /* 0x000000ff00007207 */ /* 0x000fe40000800000 */
[----:B------:R-:W-:-:S03]  /*10370*/  LOP3.LUT R7, R7, R2, RZ, 0x3c, !PT ;  /* 0x0000000207077212 */ /* 0x000fc600078e3cff */
[----:B0-----:R-:W-:Y:S01]  /*10380*/  IMAD R9, R0, 0x8, R3 ;  /* 0x0000000800097824 */ /* 0x001fe200078e0203 */
[----:B------:R-:W-:Y:S01]  /*10390*/  SHF.L.U32 R4, R7, 0x1f, RZ ;  /* 0x0000001f07047819 */ /* 0x000fe200000006ff */
[----:B-1----:R-:W-:Y:S06]  /*103a0*/  @!P0 BRA `(.L_x_322) ;  /* 0x0000000800c48947 */ /* 0x002fec0003800000 */
.L_x_347:
        /* <DEDUP_REMOVED lines=9> */
.L_x_348:
        /* <DEDUP_REMOVED lines=9> */
.L_x_349:
        /* <DEDUP_REMOVED lines=9> */
.L_x_350:
        /* <DEDUP_REMOVED lines=9> */
.L_x_351:
        /* <DEDUP_REMOVED lines=9> */
.L_x_352:
        /* <DEDUP_REMOVED lines=9> */
.L_x_353:
        /* <DEDUP_REMOVED lines=9> */
.L_x_354:
        /* <DEDUP_REMOVED lines=9> */
.L_x_355:
        /* <DEDUP_REMOVED lines=9> */
.L_x_356:
        /* <DEDUP_REMOVED lines=9> */
.L_x_357:
        /* <DEDUP_REMOVED lines=9> */
.L_x_358:
        /* <DEDUP_REMOVED lines=9> */
.L_x_359:
        /* <DEDUP_REMOVED lines=9> */
.L_x_360:
[----:B------:R-:W1:Y:S01]  /*10b00*/  SYNCS.PHASECHK.TRANS64.TRYWAIT P0, [R6+URZ], R5 ;  /* 0x00000005060075a7 */ /* 0x000e62000800017f */
[----:B------:R-:W-:-:S05]  /*10b10*/  VIADD R0, R0, 0x1 ;  /* 0x0000000100007836 */ /* 0x000fca0000000000 */
[----:B------:R-:W-:-:S04]  /*10b20*/  ISETP.NE.AND P1, PT, R0, 0x12, PT ;  /* 0x000000120000780c */ /* 0x000fc80003f25270 */
[----:B------:R-:W-:Y:S02]  /*10b30*/  SEL R2, RZ, 0x1, P1 ;  /* 0x00000001ff027807 */ /* 0x000fe40000800000 */
[----:B------:R-:W-:Y:S02]  /*10b40*/  SEL R0, R0, RZ, P1 ;  /* 0x000000ff00007207 */ /* 0x000fe40000800000 */
[----:B------:R-:W-:Y:S01]  /*10b50*/  LOP3.LUT R2, R7, R2, RZ, 0x3c, !PT ;  /* 0x0000000207027212 */ /* 0x000fe200078e3cff */
[----:B-1----:R-:W-:Y:S06]  /*10b60*/  @!P0 BRA `(.L_x_336) ;  /* 0x0000000400ec8947 */ /* 0x002fec0003800000 */
.L_x_361:
[----:B------:R-:W-:Y:S01]  /*10b70*/  IMAD R3, R0, 0x8, R3 ;  /* 0x0000000800037824 */ /* 0x000fe200078e0203 */
[----:B------:R-:W-:-:S07]  /*10b80*/  SHF.L.U32 R0, R2, 0x1f, RZ ;  /* 0x0000001f02007819 */ /* 0x000fce00000006ff */
.L_x_337:
[----:B--2---:R2:W3:Y:S02]  /*10b90*/  SYNCS.PHASECHK.TRANS64.TRYWAIT P0, [R3+URZ], R0 ;  /* 0x00000000030075a7 */ /* 0x0044e4000800017f */
[----:B---3--:R-:W-:Y:S05]  /*10ba0*/  @!P0 NANOSLEEP.SYNCS 0x989680 ;  /* 0x009896800000895d */ /* 0x008fea0003900000 */
[----:B------:R-:W3:Y:S02]  /*10bb0*/  @!P0 SYNCS.PHASECHK.TRANS64 P0, [R3+URZ], R0 ;  /* 0x00000000030085a7 */ /* 0x000ee4000800007f */
[----:B---3--:R-:W-:Y:S05]  /*10bc0*/  @!P0 BRA `(.L_x_337) ;  /* 0xfffffffc00f08947 */ /* 0x008fea000383ffff */
.L_x_318:
[----:B------:R-:W-:Y:S05]  /*10bd0*/  BSYNC B0 ;  /* 0x0000000000007941 */ /* 0x000fea0003800000 */
.L_x_317:
[----:B------:R-:W-:Y:S05]  /*10be0*/  EXIT ;  /* 0x000000000000794d */ /* 0x000fea0003800000 */
.L_x_22:
[----:B-1----:R-:W-:-:S04]  /*10bf0*/  IMAD.U32 R3, RZ, RZ, UR6 ;  /* 0x00000006ff037e24 */ /* 0x002fc8000f8e00ff */
[----:B------:R1:W2:Y:S03]  /*10c00*/  SYNCS.PHASECHK.TRANS64.TRYWAIT P0, [R3+URZ], R0 ;  /* 0x00000000030075a7 */ /* 0x0002a6000800017f */
[----:B--2---:R-:W-:Y:S05]  /*10c10*/  @!P0 NANOSLEEP.SYNCS 0x989680 ;  /* 0x009896800000895d */ /* 0x004fea0003900000 */
[----:B------:R-:W2:Y:S02]  /*10c20*/  @!P0 SYNCS.PHASECHK.TRANS64 P0, [R3+URZ], R0 ;  /* 0x00000000030085a7 */ /* 0x000ea4000800007f */
[----:B--2---:R-:W-:Y:S05]  /*10c30*/  @!P0 BRA `(.L_x_22) ;  /* 0xfffffffc00ec8947 */ /* 0x004fea000383ffff */
[----:B------:R-:W-:Y:S05]  /*10c40*/  BRA `(.L_x_21) ;  /* 0xffffff1000fc7947 */ /* 0x000fea000383ffff */
.L_x_28:
[----:B-----5:R1:W-:Y:S02]  /*10c50*/  STL [R1+0x90], R0 ;  /* 0x0000900001007387 */ /* 0x0203e40000100800 */
[----:B-1----:R-:W-:-:S04]  /*10c60*/  IMAD.U32 R0, RZ, RZ, UR9 ;  /* 0x00000009ff007e24 */ /* 0x002fc8000f8e00ff */
[----:B------:R1:W3:Y:S03]  /*10c70*/  SYNCS.PHASECHK.TRANS64.TRYWAIT P0, [R0+URZ], R229 ;  /* 0x000000e5000075a7 */ /* 0x0002e6000800017f */
[----:B---3--:R-:W-:Y:S05]  /*10c80*/  @!P0 NANOSLEEP.SYNCS 0x989680 ;  /* 0x009896800000895d */ /* 0x008fea0003900000 */
[----:B------:R1:W3:Y:S02]  /*10c90*/  @!P0 SYNCS.PHASECHK.TRANS64 P0, [R0+URZ], R229 ;  /* 0x000000e5000085a7 */ /* 0x0002e4000800007f */
[----:B-1----:R1:W5:Y:S02]  /*10ca0*/  LDL.LU R0, [R1+0x90] ;  /* 0x0000900001007983 */ /* 0x0023640000300800 */
[----:B-1-3--:R-:W-:Y:S05]  /*10cb0*/  @!P0 BRA `(.L_x_28) ;  /* 0xfffffffc00e48947 */ /* 0x00afea000383ffff */
[----:B------:R-:W-:Y:S05]  /*10cc0*/  BRA `(.L_x_27) ;  /* 0xffffff24005c7947 */ /* 0x000fea000383ffff */
.L_x_305:
[----:B------:R-:W-:Y:S01]  /*10cd0*/  BSSY B1, `(.L_x_338) ;  /* 0x0000006000017945 */ /* 0x000fe20003800000 */
[----:B------:R-:W-:-:S07]  /*10ce0*/  IMAD.MOV.U32 R2, RZ, RZ, -0x1 ;  /* 0xffffffffff027424 */ /* 0x000fce00078e00ff */
[----:B------:R-:W-:Y:S05]  /*10cf0*/  WARPSYNC.COLLECTIVE R2, `(.L_x_339) ;  /* 0x00000000020c7348 */ /* 0x000fea0003c00000 */
[----:B------:R-:W-:Y:S02]  /*10d00*/  ELECT P0, UR62, PT ;  /* 0x00000000003e782f */ /* 0x000fe40003800000 */
[----:B------:R-:W-:Y:S01]  /*10d10*/  MOV R2, UR62 ;  /* 0x0000003e00027c02 */ /* 0x000fe20008000f00 */
[----:B------:R-:W-:Y:S10]  /*10d20*/  ENDCOLLECTIVE ;  /* 0x000000000000791b */ /* 0x000ff40003800000 */
.L_x_339:
[----:B------:R-:W-:Y:S05]  /*10d30*/  BSYNC B1 ;  /* 0x0000000000017941 */ /* 0x000fea0003800000 */
.L_x_338:
[----:B------:R-:W-:Y:S05]  /*10d40*/  BRA `(.L_x_340) ;  /* 0xffffffe800187947 */ /* 0x000fea000383ffff */
.L_x_308:
[----:B0-----:R0:W2:Y:S02]  /*10d50*/  SYNCS.PHASECHK.TRANS64.TRYWAIT P0, [R11+URZ+0x90], R4 ;  /* 0x000090040b0075a7 */ /* 0x0010a4000800017f */
[----:B--2---:R-:W-:Y:S05]  /*10d60*/  @!P0 NANOSLEEP.SYNCS 0x989680 ;  /* 0x009896800000895d */ /* 0x004fea0003900000 */
[----:B------:R-:W2:Y:S02]  /*10d70*/  @!P0 SYNCS.PHASECHK.TRANS64 P0, [R11+URZ+0x90], R4 ;  /* 0x000090040b0085a7 */ /* 0x000ea4000800007f */
[----:B--2---:R-:W-:Y:S05]  /*10d80*/  @!P0 BRA `(.L_x_308) ;  /* 0xfffffffc00f08947 */ /* 0x004fea000383ffff */
[----:B------:R-:W-:Y:S05]  /*10d90*/  BRA `(.L_x_341) ;  /* 0xffffffe800547947 */ /* 0x000fea000383ffff */
.L_x_316:
[----:B------:R-:W-:Y:S01]  /*10da0*/  BSSY B0, `(.L_x_342) ;  /* 0x0000006000007945 */ /* 0x000fe20003800000 */
[----:B------:R-:W-:-:S07]  /*10db0*/  IMAD.MOV.U32 R2, RZ, RZ, -0x1 ;  /* 0xffffffffff027424 */ /* 0x000fce00078e00ff */
[----:B------:R-:W-:Y:S05]  /*10dc0*/  WARPSYNC.COLLECTIVE R2, `(.L_x_343) ;  /* 0x00000000020c7348 */ /* 0x000fea0003c00000 */
[----:B------:R-:W-:Y:S02]  /*10dd0*/  ELECT P0, UR62, PT ;  /* 0x00000000003e782f */ /* 0x000fe40003800000 */
[----:B------:R-:W-:Y:S01]  /*10de0*/  MOV R2, UR62 ;  /* 0x0000003e00027c02 */ /* 0x000fe20008000f00 */
[----:B------:R-:W-:Y:S10]  /*10df0*/  ENDCOLLECTIVE ;  /* 0x000000000000791b */ /* 0x000ff40003800000 */
.L_x_343:
[----:B------:R-:W-:Y:S05]  /*10e00*/  BSYNC B0 ;  /* 0x0000000000007941 */ /* 0x000fea0003800000 */
.L_x_342:
[----:B------:R-:W-:Y:S05]  /*10e10*/  BRA `(.L_x_344) ;  /* 0xfffffff000c47947 */ /* 0x000fea000383ffff */
.L_x_320:
[----:B0-----:R0:W1:Y:S02]  /*10e20*/  SYNCS.PHASECHK.TRANS64.TRYWAIT P0, [R7+URZ], R2 ;  /* 0x00000002070075a7 */ /* 0x001064000800017f */
[----:B-1----:R-:W-:Y:S05]  /*10e30*/  @!P0 NANOSLEEP.SYNCS 0x989680 ;  /* 0x009896800000895d */ /* 0x002fea0003900000 */
[----:B------:R-:W1:Y:S02]  /*10e40*/  @!P0 SYNCS.PHASECHK.TRANS64 P0, [R7+URZ], R2 ;  /* 0x00000002070085a7 */ /* 0x000e64000800007f */
[----:B-1----:R-:W-:Y:S05]  /*10e50*/  @!P0 BRA `(.L_x_320) ;  /* 0xfffffffc00f08947 */ /* 0x002fea000383ffff */
[----:B------:R-:W-:Y:S05]  /*10e60*/  BRA `(.L_x_345) ;  /* 0xfffffff400087947 */ /* 0x000fea000383ffff */
.L_x_321:
[----:B0-----:R0:W1:Y:S02]  /*10e70*/  SYNCS.PHASECHK.TRANS64.TRYWAIT P0, [R9+URZ], R4 ;  /* 0x00000004090075a7 */ /* 0x001064000800017f */
[----:B-1----:R-:W-:Y:S05]  /*10e80*/  @!P0 NANOSLEEP.SYNCS 0x989680 ;  /* 0x009896800000895d */ /* 0x002fea0003900000 */
[----:B------:R-:W1:Y:S02]  /*10e90*/  @!P0 SYNCS.PHASECHK.TRANS64 P0, [R9+URZ], R4 ;  /* 0x00000004090085a7 */ /* 0x000e64000800007f */
[----:B-1----:R-:W-:Y:S05]  /*10ea0*/  @!P0 BRA `(.L_x_321) ;  /* 0xfffffffc00f08947 */ /* 0x002fea000383ffff */
[----:B------:R-:W-:Y:S05]  /*10eb0*/  BRA `(.L_x_346) ;  /* 0xfffffff400187947 */ /* 0x000fea000383ffff */
.L_x_322:
[----:B0-----:R0:W1:Y:S02]  /*10ec0*/  SYNCS.PHASECHK.TRANS64.TRYWAIT P0, [R6+URZ], R5 ;  /* 0x00000005060075a7 */ /* 0x001064000800017f */
[----:B-1----:R-:W-:Y:S05]  /*10ed0*/  @!P0 NANOSLEEP.SYNCS 0x989680 ;  /* 0x009896800000895d */ /* 0x002fea0003900000 */
[----:B------:R-:W1:Y:S02]  /*10ee0*/  @!P0 SYNCS.PHASECHK.TRANS64 P0, [R6+URZ], R5 ;  /* 0x00000005060085a7 */ /* 0x000e64000800007f */
[----:B-1----:R-:W-:Y:S05]  /*10ef0*/  @!P0 BRA `(.L_x_322) ;  /* 0xfffffffc00f08947 */ /* 0x002fea000383ffff */
[----:B------:R-:W-:Y:S05]  /*10f00*/  BRA `(.L_x_347) ;  /* 0xfffffff400287947 */ /* 0x000fea000383ffff */
.L_x_323:
[----:B0-----:R0:W1:Y:S02]  /*10f10*/  SYNCS.PHASECHK.TRANS64.TRYWAIT P0, [R9+URZ], R4 ;  /* 0x00000004090075a7 */ /* 0x001064000800017f */
[----:B-1----:R-:W-:Y:S05]  /*10f20*/  @!P0 NANOSLEEP.SYNCS 0x989680 ;  /* 0x009896800000895d */ /* 0x002fea0003900000 */
[----:B------:R-:W1:Y:S02]  /*10f30*/  @!P0 SYNCS.PHASECHK.TRANS64 P0, [R9+URZ], R4 ;  /* 0x00000004090085a7 */ /* 0x000e64000800007f */
[----:B-1----:R-:W-:Y:S05]  /*10f40*/  @!P0 BRA `(.L_x_323) ;  /* 0xfffffffc00f08947 */ /* 0x002fea000383ffff */
[----:B------:R-:W-:Y:S05]  /*10f50*/  BRA `(.L_x_348) ;  /* 0xfffffff400387947 */ /* 0x000fea000383ffff */
.L_x_324:
[----:B0-----:R0:W1:Y:S02]  /*10f60*/  SYNCS.PHASECHK.TRANS64.TRYWAIT P0, [R6+URZ], R5 ;  /* 0x00000005060075a7 */ /* 0x001064000800017f */
[----:B-1----:R-:W-:Y:S05]  /*10f70*/  @!P0 NANOSLEEP.SYNCS 0x989680 ;  /* 0x009896800000895d */ /* 0x002fea0003900000 */
[----:B------:R-:W1:Y:S02]  /*10f80*/  @!P0 SYNCS.PHASECHK.TRANS64 P0, [R6+URZ], R5 ;  /* 0x00000005060085a7 */ /* 0x000e64000800007f */
[----:B-1----:R-:W-:Y:S05]  /*10f90*/  @!P0 BRA `(.L_x_324) ;  /* 0xfffffffc00f08947 */ /* 0x002fea000383ffff */
[----:B------:R-:W-:Y:S05]  /*10fa0*/  BRA `(.L_x_349) ;  /* 0xfffffff400487947 */ /* 0x000fea000383ffff */
.L_x_325:
[----:B0-----:R0:W1:Y:S02]  /*10fb0*/  SYNCS.PHASECHK.TRANS64.TRYWAIT P0, [R9+URZ], R4 ;  /* 0x00000004090075a7 */ /* 0x001064000800017f */
[----:B-1----:R-:W-:Y:S05]  /*10fc0*/  @!P0 NANOSLEEP.SYNCS 0x989680 ;  /* 0x009896800000895d */ /* 0x002fea0003900000 */
[----:B------:R-:W1:Y:S02]  /*10fd0*/  @!P0 SYNCS.PHASECHK.TRANS64 P0, [R9+URZ], R4 ;  /* 0x00000004090085a7 */ /* 0x000e64000800007f */
[----:B-1----:R-:W-:Y:S05]  /*10fe0*/  @!P0 BRA `(.L_x_325) ;  /* 0xfffffffc00f08947 */ /* 0x002fea000383ffff */
[----:B------:R-:W-:Y:S05]  /*10ff0*/  BRA `(.L_x_350) ;  /* 0xfffffff400587947 */ /* 0x000fea000383ffff */
.L_x_326:
[----:B0-----:R0:W1:Y:S02]  /*11000*/  SYNCS.PHASECHK.TRANS64.TRYWAIT P0, [R6+URZ], R5 ;  /* 0x00000005060075a7 */ /* 0x001064000800017f */
[----:B-1----:R-:W-:Y:S05]  /*11010*/  @!P0 NANOSLEEP.SYNCS 0x989680 ;  /* 0x009896800000895d */ /* 0x002fea0003900000 */
[----:B------:R-:W1:Y:S02]  /*11020*/  @!P0 SYNCS.PHASECHK.TRANS64 P0, [R6+URZ], R5 ;  /* 0x00000005060085a7 */ /* 0x000e64000800007f */
[----:B-1----:R-:W-:Y:S05]  /*11030*/  @!P0 BRA `(.L_x_326) ;  /* 0xfffffffc00f08947 */ /* 0x002fea000383ffff */
[----:B------:R-:W-:Y:S05]  /*11040*/  BRA `(.L_x_351) ;  /* 0xfffffff400687947 */ /* 0x000fea000383ffff */
.L_x_327:
[----:B0-----:R0:W1:Y:S02]  /*11050*/  SYNCS.PHASECHK.TRANS64.TRYWAIT P0, [R9+URZ], R4 ;  /* 0x00000004090075a7 */ /* 0x001064000800017f */
[----:B-1----:R-:W-:Y:S05]  /*11060*/  @!P0 NANOSLEEP.SYNCS 0x989680 ;  /* 0x009896800000895d */ /* 0x002fea0003900000 */
[----:B------:R-:W1:Y:S02]  /*11070*/  @!P0 SYNCS.PHASECHK.TRANS64 P0, [R9+URZ], R4 ;  /* 0x00000004090085a7 */ /* 0x000e64000800007f */
[----:B-1----:R-:W-:Y:S05]  /*11080*/  @!P0 BRA `(.L_x_327) ;  /* 0xfffffffc00f08947 */ /* 0x002fea000383ffff */
[----:B------:R-:W-:Y:S05]  /*11090*/  BRA `(.L_x_352) ;  /* 0xfffffff400787947 */ /* 0x000fea000383ffff */
.L_x_328:
[----:B0-----:R0:W1:Y:S02]  /*110a0*/  SYNCS.PHASECHK.TRANS64.TRYWAIT P0, [R6+URZ], R5 ;  /* 0x00000005060075a7 */ /* 0x001064000800017f */
[----:B-1----:R-:W-:Y:S05]  /*110b0*/  @!P0 NANOSLEEP.SYNCS 0x989680 ;  /* 0x009896800000895d */ /* 0x002fea0003900000 */
[----:B------:R-:W1:Y:S02]  /*110c0*/  @!P0 SYNCS.PHASECHK.TRANS64 P0, [R6+URZ], R5 ;  /* 0x00000005060085a7 */ /* 0x000e64000800007f */
[----:B-1----:R-:W-:Y:S05]  /*110d0*/  @!P0 BRA `(.L_x_328) ;  /* 0xfffffffc00f08947 */ /* 0x002fea000383ffff */
[----:B------:R-:W-:Y:S05]  /*110e0*/  BRA `(.L_x_353) ;  /* 0xfffffff400887947 */ /* 0x000fea000383ffff */
.L_x_329:
[----:B0-----:R0:W1:Y:S02]  /*110f0*/  SYNCS.PHASECHK.TRANS64.TRYWAIT P0, [R9+URZ], R4 ;  /* 0x00000004090075a7 */ /* 0x001064000800017f */
[----:B-1----:R-:W-:Y:S05]  /*11100*/  @!P0 NANOSLEEP.SYNCS 0x989680 ;  /* 0x009896800000895d */ /* 0x002fea0003900000 */
[----:B------:R-:W1:Y:S02]  /*11110*/  @!P0 SYNCS.PHASECHK.TRANS64 P0, [R9+URZ], R4 ;  /* 0x00000004090085a7 */ /* 0x000e64000800007f */
[----:B-1----:R-:W-:Y:S05]  /*11120*/  @!P0 BRA `(.L_x_329) ;  /* 0xfffffffc00f08947 */ /* 0x002fea000383ffff */
[----:B------:R-:W-:Y:S05]  /*11130*/  BRA `(.L_x_354) ;  /* 0xfffffff400987947 */ /* 0x000fea000383ffff */
.L_x_330:
[----:B0-----:R0:W1:Y:S02]  /*11140*/  SYNCS.PHASECHK.TRANS64.TRYWAIT P0, [R6+URZ], R5 ;  /* 0x00000005060075a7 */ /* 0x001064000800017f */
[----:B-1----:R-:W-:Y:S05]  /*11150*/  @!P0 NANOSLEEP.SYNCS 0x989680 ;  /* 0x009896800000895d */ /* 0x002fea0003900000 */
[----:B------:R-:W1:Y:S02]  /*11160*/  @!P0 SYNCS.PHASECHK.TRANS64 P0, [R6+URZ], R5 ;  /* 0x00000005060085a7 */ /* 0x000e64000800007f */
[----:B-1----:R-:W-:Y:S05]  /*11170*/  @!P0 BRA `(.L_x_330) ;  /* 0xfffffffc00f08947 */ /* 0x002fea000383ffff */
[----:B------:R-:W-:Y:S05]  /*11180*/  BRA `(.L_x_355) ;  /* 0xfffffff400a87947 */ /* 0x000fea000383ffff */
.L_x_331:
[----:B0-----:R0:W1:Y:S02]  /*11190*/  SYNCS.PHASECHK.TRANS64.TRYWAIT P0, [R9+URZ], R4 ;  /* 0x00000004090075a7 */ /* 0x001064000800017f */
[----:B-1----:R-:W-:Y:S05]  /*111a0*/  @!P0 NANOSLEEP.SYNCS 0x989680 ;  /* 0x009896800000895d */ /* 0x002fea0003900000 */
[----:B------:R-:W1:Y:S02]  /*111b0*/  @!P0 SYNCS.PHASECHK.TRANS64 P0, [R9+URZ], R4 ;  /* 0x00000004090085a7 */ /* 0x000e64000800007f */
[----:B-1----:R-:W-:Y:S05]  /*111c0*/  @!P0 BRA `(.L_x_331) ;  /* 0xfffffffc00f08947 */ /* 0x002fea000383ffff */
[----:B------:R-:W-:Y:S05]  /*111d0*/  BRA `(.L_x_356) ;  /* 0xfffffff400b87947 */ /* 0x000fea000383ffff */
.L_x_332:
[----:B0-----:R0:W1:Y:S02]  /*111e0*/  SYNCS.PHASECHK.TRANS64.TRYWAIT P0, [R6+URZ], R5 ;  /* 0x00000005060075a7 */ /* 0x001064000800017f */
[----:B-1----:R-:W-:Y:S05]  /*111f0*/  @!P0 NANOSLEEP.SYNCS 0x989680 ;  /* 0x009896800000895d */ /* 0x002fea0003900000 */
[----:B------:R-:W1:Y:S02]  /*11200*/  @!P0 SYNCS.PHASECHK.TRANS64 P0, [R6+URZ], R5 ;  /* 0x00000005060085a7 */ /* 0x000e64000800007f */
[----:B-1----:R-:W-:Y:S05]  /*11210*/  @!P0 BRA `(.L_x_332) ;  /* 0xfffffffc00f08947 */ /* 0x002fea000383ffff */
[----:B------:R-:W-:Y:S05]  /*11220*/  BRA `(.L_x_357) ;  /* 0xfffffff400c87947 */ /* 0x000fea000383ffff */
.L_x_333:
[----:B0-----:R0:W1:Y:S02]  /*11230*/  SYNCS.PHASECHK.TRANS64.TRYWAIT P0, [R9+URZ], R4 ;  /* 0x00000004090075a7 */ /* 0x001064000800017f */
[----:B-1----:R-:W-:Y:S05]  /*11240*/  @!P0 NANOSLEEP.SYNCS 0x989680 ;  /* 0x009896800000895d */ /* 0x002fea0003900000 */
[----:B------:R-:W1:Y:S02]  /*11250*/  @!P0 SYNCS.PHASECHK.TRANS64 P0, [R9+URZ], R4 ;  /* 0x00000004090085a7 */ /* 0x000e64000800007f */
[----:B-1----:R-:W-:Y:S05]  /*11260*/  @!P0 BRA `(.L_x_333) ;  /* 0xfffffffc00f08947 */ /* 0x002fea000383ffff */
[----:B------:R-:W-:Y:S05]  /*11270*/  BRA `(.L_x_358) ;  /* 0xfffffff400d87947 */ /* 0x000fea000383ffff */
.L_x_334:
[----:B0-----:R0:W1:Y:S02]  /*11280*/  SYNCS.PHASECHK.TRANS64.TRYWAIT P0, [R6+URZ], R5 ;  /* 0x00000005060075a7 */ /* 0x001064000800017f */
[----:B-1----:R-:W-:Y:S05]  /*11290*/  @!P0 NANOSLEEP.SYNCS 0x989680 ;  /* 0x009896800000895d */ /* 0x002fea0003900000 */
[----:B------:R-:W1:Y:S02]  /*112a0*/  @!P0 SYNCS.PHASECHK.TRANS64 P0, [R6+URZ], R5 ;  /* 0x00000005060085a7 */ /* 0x000e64000800007f */
[----:B-1----:R-:W-:Y:S05]  /*112b0*/  @!P0 BRA `(.L_x_334) ;  /* 0xfffffffc00f08947 */ /* 0x002fea000383ffff */
[----:B------:R-:W-:Y:S05]  /*112c0*/  BRA `(.L_x_359) ;  /* 0xfffffff400e87947 */ /* 0x000fea000383ffff */
.L_x_335:
[----:B0-----:R0:W1:Y:S02]  /*112d0*/  SYNCS.PHASECHK.TRANS64.TRYWAIT P0, [R9+URZ], R4 ;  /* 0x00000004090075a7 */ /* 0x001064000800017f */
[----:B-1----:R-:W-:Y:S05]  /*112e0*/  @!P0 NANOSLEEP.SYNCS 0x989680 ;  /* 0x009896800000895d */ /* 0x002fea0003900000 */
[----:B------:R-:W1:Y:S02]  /*112f0*/  @!P0 SYNCS.PHASECHK.TRANS64 P0, [R9+URZ], R4 ;  /* 0x00000004090085a7 */ /* 0x000e64000800007f */
[----:B-1----:R-:W-:Y:S05]  /*11300*/  @!P0 BRA `(.L_x_335) ;  /* 0xfffffffc00f08947 */ /* 0x002fea000383ffff */
[----:B------:R-:W-:Y:S05]  /*11310*/  BRA `(.L_x_360) ;  /* 0xfffffff400f87947 */ /* 0x000fea000383ffff */
.L_x_336:
[----:B-1----:R1:W2:Y:S02]  /*11320*/  SYNCS.PHASECHK.TRANS64.TRYWAIT P0, [R6+URZ], R5 ;  /* 0x00000005060075a7 */ /* 0x0022a4000800017f */
[----:B--2---:R-:W-:Y:S05]  /*11330*/  @!P0 NANOSLEEP.SYNCS 0x989680 ;  /* 0x009896800000895d */ /* 0x004fea0003900000 */
[----:B------:R-:W2:Y:S02]  /*11340*/  @!P0 SYNCS.PHASECHK.TRANS64 P0, [R6+URZ], R5 ;  /* 0x00000005060085a7 */ /* 0x000ea4000800007f */
[----:B--2---:R-:W-:Y:S05]  /*11350*/  @!P0 BRA `(.L_x_336) ;  /* 0xfffffffc00f08947 */ /* 0x004fea000383ffff */
[----:B------:R-:W-:Y:S05]  /*11360*/  BRA `(.L_x_361) ;  /* 0xfffffff800007947 */ /* 0x000fea000383ffff */
.L_x_362:
[----:B------:R-:W-:-:S00]  /*11370*/  BRA `(.L_x_362) ;  /* 0xfffffffc00fc7947 */ /* 0x000fc0000383ffff */
[----:B------:R-:W-:-:S00]  /*11380*/  NOP ;  /* 0x0000000000007918 */ /* 0x000fc00000000000 */
[----:B------:R-:W-:-:S00]  /*11390*/  NOP ;  /* 0x0000000000007918 */ /* 0x000fc00000000000 */
[----:B------:R-:W-:-:S00]  /*113a0*/  NOP ;  /* 0x0000000000007918 */ /* 0x000fc00000000000 */
[----:B------:R-:W-:-:S00]  /*113b0*/  NOP ;  /* 0x0000000000007918 */ /* 0x000fc00000000000 */
[----:B------:R-:W-:-:S00]  /*113c0*/  NOP ;  /* 0x0000000000007918 */ /* 0x000fc00000000000 */
[----:B------:R-:W-:-:S00]  /*113d0*/  NOP ;  /* 0x0000000000007918 */ /* 0x000fc00000000000 */
[----:B------:R-:W-:-:S00]  /*113e0*/  NOP ;  /* 0x0000000000007918 */ /* 0x000fc00000000000 */
[----:B------:R-:W-:-:S00]  /*113f0*/  NOP ;  /* 0x0000000000007918 */ /* 0x000fc00000000000 */
.L_x_363:


//--------------------- .nv.shared._ZN7cutlass13device_kernelINS_4gemm6kernel13GemmUniversalIN4cute5tupleIJiiiiEEENS1_10collective13CollectiveMmaINS1_37MainloopSm90TmaGmmaWarpSpecializedFP8ILi18ENS5_IJNS4_1CILi4EEENSA_ILi1EEESC_EEENS1_35KernelTmaWarpSpecializedCooperativeEEENS5_IJNSA_ILi128EEENSA_ILi256EEENSA_ILi32EEEEEENS_12float_e4m3_tENS5_IJlSC_lEEESK_SL_NS4_8TiledMMAINS4_8MMA_AtomIJNS4_4SM904GMMA31MMA_64x256x32_F32E4M3E4M3_SS_TNILNSP_7ScaleInE1ELSR_1EEEEEENS4_6LayoutINS5_IJNSA_ILi2EEESC_SC_EEENS5_IJSC_NSA_ILi0EEESX_EEEEENS5_IJNS4_10UnderscoreES10_S10_EEEEENS4_13SM90_TMA_LOADENS4_14ComposedLayoutINS4_7SwizzleILi1ELi4ELi3EEENS4_18smem_ptr_flag_bitsILi8EEENSU_INS5_IJNSA_ILi8EEESI_EEENS5_IJSI_SC_EEEEEEEvNS4_8identityENS4_23SM90_TMA_LOAD_MULTICASTES1D_vS1E_EENS_8epilogue10collective6detail29Sm90TmaWarpSpecializedAdapterINS1I_15DefaultEpilogueISK_SL_SL_NS1H_6thread17LinearCombinationISK_Li1EffLNS1M_9ScaleType4KindE0ELNS_15FloatRoundStyleE2ESK_EENS1_15EpilogueDefaultEEEEEvvEEEEvNT_6ParamsE --------------------------
	.section	.nv.shared._ZN7cutlass13device_kernelINS_4gemm6kernel13GemmUniversalIN4cute5tupleIJiiiiEEENS1_10collective13CollectiveMmaINS1_37MainloopSm90TmaGmmaWarpSpecializedFP8ILi18ENS5_IJNS4_1CILi4EEENSA_ILi1EEESC_EEENS1_35KernelTmaWarpSpecializedCooperativeEEENS5_IJNSA_ILi128EEENSA_ILi256EEENSA_ILi32EEEEEENS_12float_e4m3_tENS5_IJlSC_lEEESK_SL_NS4_8TiledMMAINS4_8MMA_AtomIJNS4_4SM904GMMA31MMA_64x256x32_F32E4M3E4M3_SS_TNILNSP_7ScaleInE1ELSR_1EEEEEENS4_6LayoutINS5_IJNSA_ILi2EEESC_SC_EEENS5_IJSC_NSA_ILi0EEESX_EEEEENS5_IJNS4_10UnderscoreES10_S10_EEEEENS4_13SM90_TMA_LOADENS4_14ComposedLayoutINS4_7SwizzleILi1ELi4ELi3EEENS4_18smem_ptr_flag_bitsILi8EEENSU_INS5_IJNSA_ILi8EEESI_EEENS5_IJSI_SC_EEEEEEEvNS4_8identityENS4_23SM90_TMA_LOAD_MULTICASTES1D_vS1E_EENS_8epilogue10collective6detail29Sm90TmaWarpSpecializedAdapterINS1I_15DefaultEpilogueISK_SL_SL_NS1H_6thread17LinearCombinationISK_Li1EffLNS1M_9ScaleType4KindE0ELNS_15FloatRoundStyleE2ESK_EENS1_15EpilogueDefaultEEEEEvvEEEEvNT_6ParamsE,"aw",@nobits
	.sectionflags	@""
	.align	16
	.zero		1024


//--------------------- .nv.shared.reserved.0     --------------------------
	.section	.nv.shared.reserved.0,"aw",@nobits
	.weak		__nv_reservedSMEM_offset_0_alias
	.size		__nv_reservedSMEM_offset_0_alias, 0, 0
	.other		__nv_reservedSMEM_offset_0_alias,@"STO_CUDA_RESERVED_SHARED STV_DEFAULT"
__nv_reservedSMEM_offset_0_alias:
	.zero		0


//--------------------- .nv.global                --------------------------
	.section	.nv.global,"aw",@nobits
.nv.global:
	.type		_ZN40_INTERNAL_8a128e5b_4_k_cu_692de131_174834cute1_E,@object
	.size		_ZN40_INTERNAL_8a128e5b_4_k_cu_692de131_174834cute1_E,(_ZN40_INTERNAL_8a128e5b_4_k_cu_692de131_174834cuda3std3__45__cpo6cbeginE - _ZN40_INTERNAL_8a128e5b_4_k_cu_692de131_174834cute1_E)
_ZN40_INTERNAL_8a128e5b_4_k_cu_692de131_174834cute1_E:
	.zero		1
	.type		_ZN40_INTERNAL_8a128e5b_4_k_cu_692de131_174834cuda3std3__45__cpo6cbeginE,@object
	.size		_ZN40_INTERNAL_8a128e5b_4_k_cu_692de131_174834cuda3std3__45__cpo6cbeginE,(_ZN40_INTERNAL_8a128e5b_4_k_cu_692de131_174834cuda3std3__48in_placeE - _ZN40_INTERNAL_8a128e5b_4_k_cu_692de131_174834cuda3std3__45__cpo6cbeginE)
_ZN40_INTERNAL_8a128e5b_4_k_cu_692de131_174834cuda3std3__45__cpo6cbeginE:
	.zero		1
	.type		_ZN40_INTERNAL_8a128e5b_4_k_cu_692de131_174834cuda3std3__48in_placeE,@object
	.size		_ZN40_INTERNAL_8a128e5b_4_k_cu_692de131_174834cuda3std3__48in_placeE,(_ZN40_INTERNAL_8a128e5b_4_k_cu_692de131_174834cuda3std6ranges3__45__cpo9iter_moveE - _ZN40_INTERNAL_8a128e5b_4_k_cu_692de131_174834cuda3std3__48in_placeE)
_ZN40_INTERNAL_8a128e5b_4_k_cu_692de131_174834cuda3std3__48in_placeE:
	.zero		1
	.type		_ZN40_INTERNAL_8a128e5b_4_k_cu_692de131_174834cuda3std6ranges3__45__cpo9iter_moveE,@object
	.size		_ZN40_INTERNAL_8a128e5b_4_k_cu_692de131_174834cuda3std6ranges3__45__cpo9iter_moveE,(_ZN40_INTERNAL_8a128e5b_4_k_cu_692de131_174834cuda3std3__45__cpo5beginE - _ZN40_INTERNAL_8a128e5b_4_k_cu_692de131_174834cuda3std6ranges3__45__cpo9iter_moveE)
_ZN40_INTERNAL_8a128e5b_4_k_cu_692de131_174834cuda3std6ranges3__45__cpo9iter_moveE:
	.zero		1
	.type		_ZN40_INTERNAL_8a128e5b_4_k_cu_692de131_174834cuda3std3__45__cpo5beginE,@object
	.size		_ZN40_INTERNAL_8a128e5b_4_k_cu_692de131_174834cuda3std3__45__cpo5beginE,(_ZN40_INTERNAL_8a128e5b_4_k_cu_692de131_174834cuda3std3__442_GLOBAL__N__8a128e5b_4_k_cu_692de131_174836ignoreE - _ZN40_INTERNAL_8a128e5b_4_k_cu_692de131_174834cuda3std3__45__cpo5beginE)
_ZN40_INTERNAL_8a128e5b_4_k_cu_692de131_174834cuda3std3__45__cpo5beginE:
	.zero		1
	.type		_ZN40_INTERNAL_8a128e5b_4_k_cu_692de131_174834cuda3std3__442_GLOBAL__N__8a128e5b_4_k_cu_692de131_174836ignoreE,@object
	.size		_ZN40_INTERNAL_8a128e5b_4_k_cu_692de131_174834cuda3std3__442_GLOBAL__N__8a128e5b_4_k_cu_692de131_174836ignoreE,(_ZN40_INTERNAL_8a128e5b_4_k_cu_692de131_174834cute7productE - _ZN40_INTERNAL_8a128e5b_4_k_cu_692de131_174834cuda3std3__442_GLOBAL__N__8a128e5b_4_k_cu_692de131_174836ignoreE)
_ZN40_INTERNAL_8a128e5b_4_k_cu_692de131_174834cuda3std3__442_GLOBAL__N__8a128e5b_4_k_cu_692de131_174836ignoreE:
	.zero		1
	.type		_ZN40_INTERNAL_8a128e5b_4_k_cu_692de131_174834cute7productE,@object
	.size		_ZN40_INTERNAL_8a128e5b_4_k_cu_692de131_174834cute7productE,(_ZN40_INTERNAL_8a128e5b_4_k_cu_692de131_174834cuda3std3__45__cpo3endE - _ZN40_INTERNAL_8a128e5b_4_k_cu_692de131_174834cute7productE)
_ZN40_INTERNAL_8a128e5b_4_k_cu_692de131_174834cute7productE:
	.zero		1
	.type		_ZN40_INTERNAL_8a128e5b_4_k_cu_692de131_174834cuda3std3__45__cpo3endE,@object
	.size		_ZN40_INTERNAL_8a128e5b_4_k_cu_692de131_174834cuda3std3__45__cpo3endE,(_ZN40_INTERNAL_8a128e5b_4_k_cu_692de131_174834cuda3std3__419piecewise_constructE - _ZN40_INTERNAL_8a128e5b_4_k_cu_692de131_174834cuda3std3__45__cpo3endE)
_ZN40_INTERNAL_8a128e5b_4_k_cu_692de131_174834cuda3std3__45__cpo3endE:
	.zero		1
	.type		_ZN40_INTERNAL_8a128e5b_4_k_cu_692de131_174834cuda3std3__419piecewise_constructE,@object
	.size		_ZN40_INTERNAL_8a128e5b_4_k_cu_692de131_174834cuda3std3__419piecewise_constructE,(_ZN40_INTERNAL_8a128e5b_4_k_cu_692de131_174834cuda3std3__45__cpo4cendE - _ZN40_INTERNAL_8a128e5b_4_k_cu_692de131_174834cuda3std3__419piecewise_constructE)
_ZN40_INTERNAL_8a128e5b_4_k_cu_692de131_174834cuda3std3__419piecewise_constructE:
	.zero		1
	.type		_ZN40_INTERNAL_8a128e5b_4_k_cu_692de131_174834cuda3std3__45__cpo4cendE,@object
	.size		_ZN40_INTERNAL_8a128e5b_4_k_cu_692de131_174834cuda3std3__45__cpo4cendE,(_ZN40_INTERNAL_8a128e5b_4_k_cu_692de131_174834cuda3std6ranges3__45__cpo4swapE - _ZN40_INTERNAL_8a128e5b_4_k_cu_692de131_174834cuda3std3__45__cpo4cendE)
_ZN40_INTERNAL_8a128e5b_4_k_cu_692de131_174834cuda3std3__45__cpo4cendE:
	.zero		1
	.type		_ZN40_INTERNAL_8a128e5b_4_k_cu_692de131_174834cuda3std6ranges3__45__cpo4swapE,@object
	.size		_ZN40_INTERNAL_8a128e5b_4_k_cu_692de131_174834cuda3std6ranges3__45__cpo4swapE,(.L_7 - _ZN40_INTERNAL_8a128e5b_4_k_cu_692de131_174834cuda3std6ranges3__45__cpo4swapE)
_ZN40_INTERNAL_8a128e5b_4_k_cu_692de131_174834cuda3std6ranges3__45__cpo4swapE:
	.zero		1
.L_7:


//--------------------- .nv.constant0._ZN7cutlass13device_kernelINS_4gemm6kernel13GemmUniversalIN4cute5tupleIJiiiiEEENS1_10collective13CollectiveMmaINS1_37MainloopSm90TmaGmmaWarpSpecializedFP8ILi18ENS5_IJNS4_1CILi4EEENSA_ILi1EEESC_EEENS1_35KernelTmaWarpSpecializedCooperativeEEENS5_IJNSA_ILi128EEENSA_ILi256EEENSA_ILi32EEEEEENS_12float_e4m3_tENS5_IJlSC_lEEESK_SL_NS4_8TiledMMAINS4_8MMA_AtomIJNS4_4SM904GMMA31MMA_64x256x32_F32E4M3E4M3_SS_TNILNSP_7ScaleInE1ELSR_1EEEEEENS4_6LayoutINS5_IJNSA_ILi2EEESC_SC_EEENS5_IJSC_NSA_ILi0EEESX_EEEEENS5_IJNS4_10UnderscoreES10_S10_EEEEENS4_13SM90_TMA_LOADENS4_14ComposedLayoutINS4_7SwizzleILi1ELi4ELi3EEENS4_18smem_ptr_flag_bitsILi8EEENSU_INS5_IJNSA_ILi8EEESI_EEENS5_IJSI_SC_EEEEEEEvNS4_8identityENS4_23SM90_TMA_LOAD_MULTICASTES1D_vS1E_EENS_8epilogue10collective6detail29Sm90TmaWarpSpecializedAdapterINS1I_15DefaultEpilogueISK_SL_SL_NS1H_6thread17LinearCombinationISK_Li1EffLNS1M_9ScaleType4KindE0ELNS_15FloatRoundStyleE2ESK_EENS1_15EpilogueDefaultEEEEEvvEEEEvNT_6ParamsE --------------------------
	.section	.nv.constant0._ZN7cutlass13device_kernelINS_4gemm6kernel13GemmUniversalIN4cute5tupleIJiiiiEEENS1_10collective13CollectiveMmaINS1_37MainloopSm90TmaGmmaWarpSpecializedFP8ILi18ENS5_IJNS4_1CILi4EEENSA_ILi1EEESC_EEENS1_35KernelTmaWarpSpecializedCooperativeEEENS5_IJNSA_ILi128EEENSA_ILi256EEENSA_ILi32EEEEEENS_12float_e4m3_tENS5_IJlSC_lEEESK_SL_NS4_8TiledMMAINS4_8MMA_AtomIJNS4_4SM904GMMA31MMA_64x256x32_F32E4M3E4M3_SS_TNILNSP_7ScaleInE1ELSR_1EEEEEENS4_6LayoutINS5_IJNSA_ILi2EEESC_SC_EEENS5_IJSC_NSA_ILi0EEESX_EEEEENS5_IJNS4_10UnderscoreES10_S10_EEEEENS4_13SM90_TMA_LOADENS4_14ComposedLayoutINS4_7SwizzleILi1ELi4ELi3EEENS4_18smem_ptr_flag_bitsILi8EEENSU_INS5_IJNSA_ILi8EEESI_EEENS5_IJSI_SC_EEEEEEEvNS4_8identityENS4_23SM90_TMA_LOAD_MULTICASTES1D_vS1E_EENS_8epilogue10collective6detail29Sm90TmaWarpSpecializedAdapterINS1I_15DefaultEpilogueISK_SL_SL_NS1H_6thread17LinearCombinationISK_Li1EffLNS1M_9ScaleType4KindE0ELNS_15FloatRoundStyleE2ESK_EENS1_15EpilogueDefaultEEEEEvvEEEEvNT_6ParamsE,"a",@progbits
	.sectionflags	@""
	.align	4
.nv.constant0._ZN7cutlass13device_kernelINS_4gemm6kernel13GemmUniversalIN4cute5tupleIJiiiiEEENS1_10collective13CollectiveMmaINS1_37MainloopSm90TmaGmmaWarpSpecializedFP8ILi18ENS5_IJNS4_1CILi4EEENSA_ILi1EEESC_EEENS1_35KernelTmaWarpSpecializedCooperativeEEENS5_IJNSA_ILi128EEENSA_ILi256EEENSA_ILi32EEEEEENS_12float_e4m3_tENS5_IJlSC_lEEESK_SL_NS4_8TiledMMAINS4_8MMA_AtomIJNS4_4SM904GMMA31MMA_64x256x32_F32E4M3E4M3_SS_TNILNSP_7ScaleInE1ELSR_1EEEEEENS4_6LayoutINS5_IJNSA_ILi2EEESC_SC_EEENS5_IJSC_NSA_ILi0EEESX_EEEEENS5_IJNS4_10UnderscoreES10_S10_EEEEENS4_13SM90_TMA_LOADENS4_14ComposedLayoutINS4_7SwizzleILi1ELi4ELi3EEENS4_18smem_ptr_flag_bitsILi8EEENSU_INS5_IJNSA_ILi8EEESI_EEENS5_IJSI_SC_EEEEEEEvNS4_8identityENS4_23SM90_TMA_LOAD_MULTICASTES1D_vS1E_EENS_8epilogue10collective6detail29Sm90TmaWarpSpecializedAdapterINS1I_15DefaultEpilogueISK_SL_SL_NS1H_6thread17LinearCombinationISK_Li1EffLNS1M_9ScaleType4KindE0ELNS_15FloatRoundStyleE2ESK_EENS1_15EpilogueDefaultEEEEEvvEEEEvNT_6ParamsE:
	.zero		1664


//--------------------- SYMBOLS --------------------------

	.type		.nv.reservedSmem.offset0,@object
	.size		.nv.reservedSmem.offset0,0x4
